def gluon_wgmma(
    a_ptr,
    b_ptr,
    c_ptr,
    M,
    N,
    K,
    stride_am,
    stride_bk,
    stride_cm,
    BLOCK_M: gl.constexpr,
    BLOCK_N: gl.constexpr,
    BLOCK_K: gl.constexpr,
    DTYPE: gl.constexpr,
    A_LAYOUT: gl.constexpr,
    B_LAYOUT: gl.constexpr,
    C_LAYOUT: gl.constexpr,
    B_SHAPE: gl.constexpr,
    TRANS_B: gl.constexpr,
    NUM_BUFFERS: gl.constexpr,
    NUM_WARPS: gl.constexpr,
):
    a_desc = tma.make_tensor_descriptor(
        a_ptr, [M, K], [stride_am, 1], [BLOCK_M, BLOCK_K], A_LAYOUT
    )
    b_desc = tma.make_tensor_descriptor(
        b_ptr,
        [N, K] if TRANS_B else [K, N],
        [stride_bk, 1],
        B_SHAPE,
        B_LAYOUT,
    )
    c_desc = tma.make_tensor_descriptor(
        c_ptr, [M, N], [stride_cm, 1], [BLOCK_M, BLOCK_N], C_LAYOUT
    )

    a_bufs = gl.allocate_shared_memory(
        DTYPE, [NUM_BUFFERS, BLOCK_M, BLOCK_K], A_LAYOUT
    )
    b_bufs = gl.allocate_shared_memory(DTYPE, [NUM_BUFFERS] + B_SHAPE, B_LAYOUT)

    pid_m = gl.program_id(0)
    pid_n = gl.program_id(1)
    off_m = pid_m * BLOCK_M
    off_n = pid_n * BLOCK_N

    mma_layout: gl.constexpr = pick_wgmma_layout(DTYPE, BLOCK_M, BLOCK_N, NUM_WARPS)
    acc = warpgroup_mma_init(
        gl.zeros((BLOCK_M, BLOCK_N), dtype=gl.float32, layout=mma_layout)
    )

    bars = gl.allocate_shared_memory(
        gl.int64, [NUM_BUFFERS, 1], mbarrier.MBarrierLayout()
    )
    for i in gl.static_range(NUM_BUFFERS):
        mbarrier.init(bars.index(i), count=1)
    idx = 0
    phase = 0

    for k in range(0, K, BLOCK_K):
        a = a_bufs.index(idx)
        b = b_bufs.index(idx)
        bar = bars.index(idx)
        mbarrier.expect(bar, a_desc.block_type.nbytes + b_desc.block_type.nbytes)
        tma.async_copy_global_to_shared(a_desc, [off_m, k], bar, a)
        tma.async_copy_global_to_shared(
            b_desc, [off_n, k] if TRANS_B else [k, off_n], bar, b
        )
        mbarrier.wait(bar, phase=phase)

        if TRANS_B:
            b = b.permute((1, 0))
        acc = warpgroup_mma_wait(num_outstanding=0, deps=(acc,))
        acc = warpgroup_mma(a, b, acc, is_async=True)

        idx += 1
        if idx == NUM_BUFFERS:
            idx = 0
            phase ^= 1

    acc = warpgroup_mma_wait(num_outstanding=0, deps=(acc,))
    for i in gl.static_range(NUM_BUFFERS):
        mbarrier.invalidate(bars.index(i))

    c_smem = gl.allocate_shared_memory(DTYPE, [BLOCK_M, BLOCK_N], C_LAYOUT)
    c_smem.store(acc.to(DTYPE))
    fence_async_shared()
    tma.async_copy_shared_to_global(c_desc, [off_m, off_n], c_smem)
    tma.store_wait(pendings=0)

# config = {"BLOCK_K": 32, "BLOCK_M": 64, "BLOCK_N": 64, "arch": "sm_90", "dtype": "fp8e4m3", "num_buffers": 3, "num_warps": 8, "trans_b": 1}
# arch = sm_90


// ===== COMPILED SASS (sm_90a) =====

	.target	sm_90a

	.elftype	@"ET_EXEC"


//--------------------- .note.nv.tkinfo           --------------------------
	.section	.note.nv.tkinfo,"",@"SHT_NOTE"
	.sectionflags	@"SHF_NOTE_NV_TKINFO"
	.tkinfo
        /*0018*/ 	.word	0x00000002
        /*0030*/ 	.string	""
        /*0030*/ 	.string	"ptxas"
        /*0030*/ 	.string	"Cuda compilation tools, release 13.0, V13.0.88"
        /*0030*/ 	.string	"Build cuda_13.0.r13.0/compiler.36424714_0"
        /*0030*/ 	.string	"-v  -suppress-debug-info  -lineinfo  -arch sm_90a "



//--------------------- .note.nv.cuinfo           --------------------------
	.section	.note.nv.cuinfo,"",@"SHT_NOTE"
	.sectionflags	@"SHF_NOTE_NV_CUINFO"
        /*0018*/ 	.short	0x0002
        /*001a*/ 	.short	0x005a
        /*001c*/ 	.short	0x0082
	.zero		2


//--------------------- .nv.info                  --------------------------
	.section	.nv.info,"",@"SHT_CUDA_INFO"
	.align	4


	//----- nvinfo : EIATTR_REGCOUNT
	.align		4
        /*0000*/ 	.byte	0x04, 0x2f
        /*0002*/ 	.short	(.L_1 - .L_0)
	.align		4
.L_0:
        /*0004*/ 	.word	index@(gluon_wgmma)
        /*0008*/ 	.word	0x0000002a


	//----- nvinfo : EIATTR_FRAME_SIZE
	.align		4
.L_1:
        /*000c*/ 	.byte	0x04, 0x11
        /*000e*/ 	.short	(.L_3 - .L_2)
	.align		4
.L_2:
        /*0010*/ 	.word	index@(gluon_wgmma)
        /*0014*/ 	.word	0x00000000


	//----- nvinfo : EIATTR_MIN_STACK_SIZE
	.align		4
.L_3:
        /*0018*/ 	.byte	0x04, 0x12
        /*001a*/ 	.short	(.L_5 - .L_4)
	.align		4
.L_4:
        /*001c*/ 	.word	index@(gluon_wgmma)
        /*0020*/ 	.word	0x00000000
.L_5:


//--------------------- .nv.compat                --------------------------
	.section	.nv.compat,"",@"SHT_CUDA_COMPAT_INFO"
	.align	4
        /*0000*/ 	.byte	0x02, 0x09, 0x01, 0x00, 0x02, 0x02, 0x04, 0x00, 0x02, 0x05, 0x05, 0x00, 0x03, 0x07, 0x01, 0x01
        /*0010*/ 	.byte	0x02, 0x03, 0x03, 0x00, 0x02, 0x06, 0x01, 0x00, 0x04, 0x0b, 0x08, 0x00, 0x00, 0x00, 0x00, 0x00
        /*0020*/ 	.byte	0x00, 0x00, 0x00, 0x00


//--------------------- .nv.info.gluon_wgmma      --------------------------
	.section	.nv.info.gluon_wgmma,"",@"SHT_CUDA_INFO"
	.sectionflags	@""
	.align	4


	//----- nvinfo : EIATTR_CUDA_API_VERSION
	.align		4
        /*0000*/ 	.byte	0x04, 0x37
        /*0002*/ 	.short	(.L_7 - .L_6)
.L_6:
        /*0004*/ 	.word	0x00000082


	//----- nvinfo : EIATTR_KPARAM_INFO
	.align		4
.L_7:
        /*0008*/ 	.byte	0x04, 0x17
        /*000a*/ 	.short	(.L_9 - .L_8)
.L_8:
        /*000c*/ 	.word	0x00000000
        /*0010*/ 	.short	0x000a
        /*0012*/ 	.short	0x0048
        /*0014*/ 	.byte	0x00, 0xf4, 0x21, 0x00


	//----- nvinfo : EIATTR_KPARAM_INFO
	.align		4
.L_9:
        /*0018*/ 	.byte	0x04, 0x17
        /*001a*/ 	.short	(.L_11 - .L_10)
.L_10:
        /*001c*/ 	.word	0x00000000
        /*0020*/ 	.short	0x0009
        /*0022*/ 	.short	0x0040
        /*0024*/ 	.byte	0x00, 0xf4, 0x21, 0x00


	//----- nvinfo : EIATTR_KPARAM_INFO
	.align		4
.L_11:
        /*0028*/ 	.byte	0x04, 0x17
        /*002a*/ 	.short	(.L_13 - .L_12)
.L_12:
        /*002c*/ 	.word	0x00000000
        /*0030*/ 	.short	0x0008
        /*0032*/ 	.short	0x0038
        /*0034*/ 	.byte	0x00, 0xf0, 0x21, 0x00


	//----- nvinfo : EIATTR_KPARAM_INFO
	.align		4
.L_13:
        /*0038*/ 	.byte	0x04, 0x17
        /*003a*/ 	.short	(.L_15 - .L_14)
.L_14:
        /*003c*/ 	.word	0x00000000
        /*0040*/ 	.short	0x0007
        /*0042*/ 	.short	0x0030
        /*0044*/ 	.byte	0x00, 0xf0, 0x21, 0x00


	//----- nvinfo : EIATTR_KPARAM_INFO
	.align		4
.L_15:
        /*0048*/ 	.byte	0x04, 0x17
        /*004a*/ 	.short	(.L_17 - .L_16)
.L_16:
        /*004c*/ 	.word	0x00000000
        /*0050*/ 	.short	0x0006
        /*0052*/ 	.short	0x0028
        /*0054*/ 	.byte	0x00, 0xf0, 0x21, 0x00


	//----- nvinfo : EIATTR_KPARAM_INFO
	.align		4
.L_17:
        /*0058*/ 	.byte	0x04, 0x17
        /*005a*/ 	.short	(.L_19 - .L_18)
.L_18:
        /*005c*/ 	.word	0x00000000
        /*0060*/ 	.short	0x0005
        /*0062*/ 	.short	0x0020
        /*0064*/ 	.byte	0x00, 0xf0, 0x11, 0x00


	//----- nvinfo : EIATTR_KPARAM_INFO
	.align		4
.L_19:
        /*0068*/ 	.byte	0x04, 0x17
        /*006a*/ 	.short	(.L_21 - .L_20)
.L_20:
        /*006c*/ 	.word	0x00000000
        /*0070*/ 	.short	0x0004
        /*0072*/ 	.short	0x001c
        /*0074*/ 	.byte	0x00, 0xf0, 0x11, 0x00


	//----- nvinfo : EIATTR_KPARAM_INFO
	.align		4
.L_21:
        /*0078*/ 	.byte	0x04, 0x17
        /*007a*/ 	.short	(.L_23 - .L_22)
.L_22:
        /*007c*/ 	.word	0x00000000
        /*0080*/ 	.short	0x0003
        /*0082*/ 	.short	0x0018
        /*0084*/ 	.byte	0x00, 0xf0, 0x11, 0x00


	//----- nvinfo : EIATTR_KPARAM_INFO
	.align		4
.L_23:
        /*0088*/ 	.byte	0x04, 0x17
        /*008a*/ 	.short	(.L_25 - .L_24)
.L_24:
        /*008c*/ 	.word	0x00000000
        /*0090*/ 	.short	0x0002
        /*0092*/ 	.short	0x0010
        /*0094*/ 	.byte	0x00, 0xf4, 0x21, 0x00


	//----- nvinfo : EIATTR_KPARAM_INFO
	.align		4
.L_25:
        /*0098*/ 	.byte	0x04, 0x17
        /*009a*/ 	.short	(.L_27 - .L_26)
.L_26:
        /*009c*/ 	.word	0x00000000
        /*00a0*/ 	.short	0x0001
        /*00a2*/ 	.short	0x0008
        /*00a4*/ 	.byte	0x00, 0xf4, 0x21, 0x00


	//----- nvinfo : EIATTR_KPARAM_INFO
	.align		4
.L_27:
        /*00a8*/ 	.byte	0x04, 0x17
        /*00aa*/ 	.short	(.L_29 - .L_28)
.L_28:
        /*00ac*/ 	.word	0x00000000
        /*00b0*/ 	.short	0x0000
        /*00b2*/ 	.short	0x0000
        /*00b4*/ 	.byte	0x00, 0xf4, 0x21, 0x00


	//----- nvinfo : EIATTR_SPARSE_MMA_MASK
	.align		4
.L_29:
        /*00b8*/ 	.byte	0x03, 0x50
        /*00ba*/ 	.short	0x0000


	//----- nvinfo : EIATTR_MAXREG_COUNT
	.align		4
        /*00bc*/ 	.byte	0x03, 0x1b
        /*00be*/ 	.short	0x00ff


	//----- nvinfo : EIATTR_NUM_BARRIERS
	.align		4
        /*00c0*/ 	.byte	0x02, 0x4c
        /*00c2*/ 	.byte	0x01
	.zero		1


	//----- nvinfo : EIATTR_MERCURY_ISA_VERSION
	.align		4
        /*00c4*/ 	.byte	0x03, 0x5f
        /*00c6*/ 	.short	0x0101


	//----- nvinfo : EIATTR_INT_WARP_WIDE_INSTR_OFFSETS
	.align		4
        /*00c8*/ 	.byte	0x04, 0x31
        /*00ca*/ 	.short	(.L_31 - .L_30)


	//   ....[0]....
.L_30:
        /*00cc*/ 	.word	0x00001260


	//   ....[1]....
        /*00d0*/ 	.word	0x00001280


	//   ....[2]....
        /*00d4*/ 	.word	0x00001290


	//   ....[3]....
        /*00d8*/ 	.word	0x00001370


	//   ....[4]....
        /*00dc*/ 	.word	0x000015d0


	//   ....[5]....
        /*00e0*/ 	.word	0x000015e0


	//   ....[6]....
        /*00e4*/ 	.word	0x00001660


	//   ....[7]....
        /*00e8*/ 	.word	0x00001670


	//   ....[8]....
        /*00ec*/ 	.word	0x000019b0


	//   ....[9]....
        /*00f0*/ 	.word	0x000019c0


	//----- nvinfo : EIATTR_COOP_GROUP_MASK_REGIDS
	.align		4
.L_31:
        /*00f4*/ 	.byte	0x04, 0x29
        /*00f6*/ 	.short	(.L_33 - .L_32)


	//   ....[0]....
.L_32:
        /*00f8*/ 	.word	0xffffffff


	//   ....[1]....
        /*00fc*/ 	.word	0xffffffff


	//   ....[2]....
        /*0100*/ 	.word	0xffffffff


	//----- nvinfo : EIATTR_COOP_GROUP_INSTR_OFFSETS
	.align		4
.L_33:
        /*0104*/ 	.byte	0x04, 0x28
        /*0106*/ 	.short	(.L_35 - .L_34)


	//   ....[0]....
.L_34:
        /*0108*/ 	.word	0x00000140


	//   ....[1]....
        /*010c*/ 	.word	0x000006e0


	//   ....[2]....
        /*0110*/ 	.word	0x00000cd0


	//----- nvinfo : EIATTR_MBARRIER_INSTR_OFFSETS
	.align		4
.L_35:
        /*0114*/ 	.byte	0x04, 0x39
        /*0116*/ 	.short	(.L_37 - .L_36)


	//   ....[0]....
.L_36:
        /*0118*/ 	.word	0x000013a0
        /*011c*/ 	.word	0x000000ff
        /*0120*/ 	.word	0x00003000
        /*0124*/ 	.short	0x0100
        /*0126*/ 	.byte	0x08
	.zero		1


	//   ....[1]....
        /*0128*/ 	.word	0x000013c0
        /*012c*/ 	.word	0x000000ff
        /*0130*/ 	.word	0x00003008
        /*0134*/ 	.short	0x0100
        /*0136*/ 	.byte	0x08
	.zero		1


	//   ....[2]....
        /*0138*/ 	.word	0x000013f0
        /*013c*/ 	.word	0x000000ff
        /*0140*/ 	.word	0x00003010
        /*0144*/ 	.short	0x0100
        /*0146*/ 	.byte	0x08
	.zero		1


	//   ....[3]....
        /*0148*/ 	.word	0x00001740
        /*014c*/ 	.word	0x000000ff
        /*0150*/ 	.word	0x00003000
        /*0154*/ 	.short	0x010a
        /*0156*/ 	.byte	0x21
	.zero		1


	//   ....[4]....
        /*0158*/ 	.word	0x00001940
        /*015c*/ 	.word	0x000000ff
        /*0160*/ 	.word	0x00003000
        /*0164*/ 	.short	0x0108
        /*0166*/ 	.byte	0x08
	.zero		1


	//   ....[5]....
        /*0168*/ 	.word	0x000019d0
        /*016c*/ 	.word	0x000000ff
        /*0170*/ 	.word	0x00003008
        /*0174*/ 	.short	0x0108
        /*0176*/ 	.byte	0x08
	.zero		1


	//   ....[6]....
        /*0178*/ 	.word	0x00001a10
        /*017c*/ 	.word	0x000000ff
        /*0180*/ 	.word	0x00003010
        /*0184*/ 	.short	0x0108
        /*0186*/ 	.byte	0x08
	.zero		1


	//   ....[7]....
        /*0188*/ 	.word	0x00001b20
        /*018c*/ 	.word	0x000000ff
        /*0190*/ 	.word	0x00003000
        /*0194*/ 	.short	0x010a
        /*0196*/ 	.byte	0x21
	.zero		1


	//----- nvinfo : EIATTR_NUM_MBARRIERS
	.align		4
.L_37:
        /*0198*/ 	.byte	0x03, 0x38
        /*019a*/ 	.short	0x0003


	//----- nvinfo : EIATTR_EXIT_INSTR_OFFSETS
	.align		4
        /*019c*/ 	.byte	0x04, 0x1c
        /*019e*/ 	.short	(.L_39 - .L_38)


	//   ....[0]....
.L_38:
        /*01a0*/ 	.word	0x00001b10


	//----- nvinfo : EIATTR_REQNTID
	.align		4
.L_39:
        /*01a4*/ 	.byte	0x04, 0x10
        /*01a6*/ 	.short	(.L_41 - .L_40)
.L_40:
        /*01a8*/ 	.word	0x00000100
        /*01ac*/ 	.word	0x00000001
        /*01b0*/ 	.word	0x00000001


	//----- nvinfo : EIATTR_CRS_STACK_SIZE
	.align		4
.L_41:
        /*01b4*/ 	.byte	0x04, 0x1e
        /*01b6*/ 	.short	(.L_43 - .L_42)
.L_42:
        /*01b8*/ 	.word	0x00000000


	//----- nvinfo : EIATTR_CBANK_PARAM_SIZE
	.align		4
.L_43:
        /*01bc*/ 	.byte	0x03, 0x19
        /*01be*/ 	.short	0x0050


	//----- nvinfo : EIATTR_PARAM_CBANK
	.align		4
        /*01c0*/ 	.byte	0x04, 0x0a
        /*01c2*/ 	.short	(.L_45 - .L_44)
	.align		4
.L_44:
        /*01c4*/ 	.word	index@(.nv.constant0.gluon_wgmma)
        /*01c8*/ 	.short	0x0210
        /*01ca*/ 	.short	0x0050


	//----- nvinfo : EIATTR_SW_WAR
	.align		4
.L_45:
        /*01cc*/ 	.byte	0x04, 0x36
        /*01ce*/ 	.short	(.L_47 - .L_46)
.L_46:
        /*01d0*/ 	.word	0x00000008
.L_47:


//--------------------- .nv.callgraph             --------------------------
	.section	.nv.callgraph,"",@"SHT_CUDA_CALLGRAPH"
	.align	4
	.sectionentsize	8
	.align		4
        /*0000*/ 	.word	0x00000000
	.align		4
        /*0004*/ 	.word	0xffffffff
	.align		4
        /*0008*/ 	.word	0x00000000
	.align		4
        /*000c*/ 	.word	0xfffffffe
	.align		4
        /*0010*/ 	.word	0x00000000
	.align		4
        /*0014*/ 	.word	0xfffffffd
	.align		4
        /*0018*/ 	.word	0x00000000
	.align		4
        /*001c*/ 	.word	0xfffffffc


//--------------------- .text.gluon_wgmma         --------------------------
	.section	.text.gluon_wgmma,"ax",@progbits
	.align	128
        .global         gluon_wgmma
        .type           gluon_wgmma,@function
        .size           gluon_wgmma,(.L_x_53 - gluon_wgmma)
        .other          gluon_wgmma,@"STO_CUDA_ENTRY STV_DEFAULT"
gluon_wgmma:
.text.gluon_wgmma:
[----:B------:R-:W-:Y:S01]  /*0000*/  LDC R1, c[0x0][0x28] ;  /* 0x00000a00ff017b82 */ /* 0x000fe20000000800 */
[----:B------:R-:W1:Y:S07]  /*0010*/  S2R R0, SR_TID.X ;  /* 0x0000000000007919 */ /* 0x000e6e0000002100 */
[----:B------:R-:W2:Y:S01]  /*0020*/  S2UR UR4, SR_CgaCtaId ;  /* 0x00000000000479c3 */ /* 0x000ea20000008800 */
[----:B------:R-:W-:Y:S01]  /*0030*/  UMOV UR8, 0x400 ;  /* 0x0000040000087882 */ /* 0x000fe20000000000 */
[----:B------:R-:W-:Y:S01]  /*0040*/  ULDC UR6, c[0x0][0xc] ;  /* 0x0000030000067ab9 */ /* 0x000fe20000000800 */
[----:B------:R-:W-:Y:S01]  /*0050*/  ULDC.64 UR26, c[0x0][0x250] ;  /* 0x00009400001a7ab9 */ /* 0x000fe20000000a00 */
[----:B------:R-:W-:Y:S04]  /*0060*/  BSSY B0, `(.L_x_0) ;  /* 0x000001e000007945 */ /* 0x000fe80003800000 */
[----:B------:R-:W3:Y:S08]  /*0070*/  LDC R9, c[0x0][0x230] ;  /* 0x00008c00ff097b82 */ /* 0x000ef00000000800 */
[----:B------:R-:W-:Y:S08]  /*0080*/  S2UR UR30, SR_CTAID.Y ;  /* 0x00000000001e79c3 */ /* 0x000ff00000002600 */
[----:B------:R-:W4:Y:S01]  /*0090*/  S2UR UR5, SR_CTAID.Z ;  /* 0x00000000000579c3 */ /* 0x000f220000002700 */
[----:B--2---:R-:W-:-:S03]  /*00a0*/  ULEA UR8, UR4, UR8, 0x18 ;  /* 0x0000000804087291 */ /* 0x004fc6000f8ec03f */
[----:B------:R-:W-:Y:S01]  /*00b0*/  ULDC UR4, c[0x0][0x10] ;  /* 0x0000040000047ab9 */ /* 0x000fe20000000800 */
[----:B-1----:R-:W-:-:S03]  /*00c0*/  LOP3.LUT R8, R0, 0xff, RZ, 0xc0, !PT ;  /* 0x000000ff00087812 */ /* 0x002fc600078ec0ff */
[----:B------:R-:W1:Y:S01]  /*00d0*/  S2UR UR31, SR_CTAID.X ;  /* 0x00000000001f79c3 */ /* 0x000e620000002500 */
[----:B---3--:R-:W-:Y:S01]  /*00e0*/  VIADD R4, R9, 0xffffffff ;  /* 0xffffffff09047836 */ /* 0x008fe20000000000 */
[C---:B------:R-:W-:Y:S02]  /*00f0*/  ISETP.GE.U32.AND P0, PT, R8.reuse, 0x20, PT ;  /* 0x000000200800780c */ /* 0x040fe40003f06070 */
[C---:B------:R-:W-:Y:S02]  /*0100*/  ISETP.NE.U32.AND P2, PT, R8.reuse, RZ, PT ;  /* 0x000000ff0800720c */ /* 0x040fe40003f45070 */
[----:B------:R-:W-:Y:S02]  /*0110*/  LEA R3, R8, UR8, 0x2 ;  /* 0x0000000808037c11 */ /* 0x000fe4000f8e10ff */
[----:B------:R-:W2:Y:S07]  /*0120*/  LDC R2, c[0x0][0x228] ;  /* 0x00008a00ff027b82 */ /* 0x000eae0000000800 */
[----:B------:R3:W-:Y:S01]  /*0130*/  @!P0 STS [R3], RZ ;  /* 0x000000ff03008388 */ /* 0x0007e20000000800 */
[----:B------:R-:W-:-:S03]  /*0140*/  NOP ;  /* 0x0000000000007918 */ /* 0x000fc60000000000 */
[----:B------:R3:W-:Y:S01]  /*0150*/  @!P2 STS [UR8+0x20], R4 ;  /* 0x00002004ff00a988 */ /* 0x0007e20008000808 */
[----:B----4-:R-:W-:-:S04]  /*0160*/  UIMAD UR4, UR5, UR4, UR30 ;  /* 0x00000004050472a4 */ /* 0x010fc8000f8e021e */
[----:B-1----:R-:W-:-:S04]  /*0170*/  UIMAD UR4, UR4, UR6, UR31 ;  /* 0x00000006040472a4 */ /* 0x002fc8000f8e021f */
[----:B------:R-:W-:Y:S01]  /*0180*/  UIMAD UR5, UR4, 0x180, URZ ;  /* 0x00000180040578a4 */ /* 0x000fe2000f8e023f */
[----:B--2---:R-:W-:Y:S02]  /*0190*/  VIADD R2, R2, 0xffffffff ;  /* 0xffffffff02027836 */ /* 0x004fe40000000000 */
[----:B------:R-:W-:Y:S01]  /*01a0*/  UMOV UR4, URZ ;  /* 0x0000003f00047c82 */ /* 0x000fe20008000000 */
[----:B------:R-:W-:-:S04]  /*01b0*/  UIADD3 UR6, UP0, UR5, UR26, URZ ;  /* 0x0000001a05067290 */ /* 0x000fc8000ff1e03f */
[----:B------:R-:W-:Y:S01]  /*01c0*/  ULEA.HI.X.SX32 UR7, UR5, UR27, 0x1, UP0 ;  /* 0x0000001b05077291 */ /* 0x000fe200080f0e3f */
[----:B---3--:R-:W-:Y:S11]  /*01d0*/  @P2 BRA `(.L_x_1) ;  /* 0x0000000000182947 */ /* 0x008ff60003800000 */
[----:B------:R-:W1:Y:S01]  /*01e0*/  LDS R5, [UR8+0x8] ;  /* 0x00000808ff057984 */ /* 0x000e620008000800 */
[----:B------:R-:W2:Y:S01]  /*01f0*/  LDC.64 R10, c[0x0][0x210] ;  /* 0x00008400ff0a7b82 */ /* 0x000ea20000000a00 */
[----:B------:R-:W-:Y:S02]  /*0200*/  IMAD.MOV.U32 R6, RZ, RZ, 0x70 ;  /* 0x00000070ff067424 */ /* 0x000fe400078e00ff */
[----:B--2---:R2:W-:Y:S03]  /*0210*/  STS.64 [UR8], R10 ;  /* 0x0000000aff007988 */ /* 0x0045e60008000a08 */
[----:B-1----:R-:W-:-:S05]  /*0220*/  LOP3.LUT R5, R5, 0x10, R6, 0xd8, !PT ;  /* 0x0000001005057812 */ /* 0x002fca00078ed806 */
[----:B------:R2:W-:Y:S02]  /*0230*/  STS [UR8+0x8], R5 ;  /* 0x00000805ff007988 */ /* 0x0005e40008000808 */
.L_x_1:
[----:B------:R-:W-:Y:S05]  /*0240*/  BSYNC B0 ;  /* 0x0000000000007941 */ /* 0x000fea0003800000 */
.L_x_0:
[----:B------:R-:W-:Y:S04]  /*0250*/  BSSY B0, `(.L_x_2) ;  /* 0x000000a000007945 */ /* 0x000fe80003800000 */
[----:B------:R-:W-:Y:S05]  /*0260*/  @P2 BRA `(.L_x_3) ;  /* 0x0000000000202947 */ /* 0x000fea0003800000 */
[----:B--2---:R-:W1:Y:S01]  /*0270*/  LDS R5, [UR8+0x34] ;  /* 0x00003408ff057984 */ /* 0x004e620008000800 */
[----:B------:R-:W-:Y:S02]  /*0280*/  IMAD.MOV.U32 R6, RZ, RZ, 0x1f000000 ;  /* 0x1f000000ff067424 */ /* 0x000fe400078e00ff */
[----:B------:R-:W-:Y:S01]  /*0290*/  @!P2 IMAD.MOV.U32 R7, RZ, RZ, 0x3f ;  /* 0x0000003fff07a424 */ /* 0x000fe200078e00ff */
[----:B------:R-:W2:Y:S02]  /*02a0*/  @!P2 LDS R10, [UR8+0x38] ;  /* 0x00003808ff0aa984 */ /* 0x000ea40008000800 */
[----:B-1----:R-:W-:Y:S02]  /*02b0*/  LOP3.LUT R5, R5, 0xff000000, R6, 0xb8, !PT ;  /* 0xff00000005057812 */ /* 0x002fe400078eb806 */
[----:B--2---:R-:W-:-:S03]  /*02c0*/  @!P2 LOP3.LUT R6, R10, 0xff, R7, 0xb8, !PT ;  /* 0x000000ff0a06a812 */ /* 0x004fc600078eb807 */
[----:B------:R1:W-:Y:S04]  /*02d0*/  STS [UR8+0x34], R5 ;  /* 0x00003405ff007988 */ /* 0x0003e80008000808 */
[----:B------:R1:W-:Y:S02]  /*02e0*/  @!P2 STS [UR8+0x38], R6 ;  /* 0x00003806ff00a988 */ /* 0x0003e40008000808 */
.L_x_3:
[----:B------:R-:W-:Y:S05]  /*02f0*/  BSYNC B0 ;  /* 0x0000000000007941 */ /* 0x000fea0003800000 */
.L_x_2:
[----:B------:R-:W-:Y:S04]  /*0300*/  BSSY B0, `(.L_x_4) ;  /* 0x000000a000007945 */ /* 0x000fe80003800000 */
[----:B------:R-:W-:Y:S05]  /*0310*/  @P2 BRA `(.L_x_5) ;  /* 0x0000000000202947 */ /* 0x000fea0003800000 */
[----:B-12---:R-:W1:Y:S01]  /*0320*/  LDS R5, [UR8+0x1c] ;  /* 0x00001c08ff057984 */ /* 0x006e620008000800 */
[----:B------:R-:W2:Y:S03]  /*0330*/  LDC.64 R6, c[0x0][0x238] ;  /* 0x00008e00ff067b82 */ /* 0x000ea60000000a00 */
[----:B------:R3:W-:Y:S01]  /*0340*/  STS [UR8+0x24], R2 ;  /* 0x00002402ff007988 */ /* 0x0007e20008000808 */
[--C-:B--2---:R-:W-:Y:S02]  /*0350*/  SHF.R.U32.HI R10, RZ, 0x4, R7.reuse ;  /* 0x00000004ff0a7819 */ /* 0x104fe40000011607 */
[----:B------:R-:W-:-:S05]  /*0360*/  SHF.R.U64 R6, R6, 0x4, R7 ;  /* 0x0000000406067819 */ /* 0x000fca0000001207 */
[----:B------:R3:W-:Y:S01]  /*0370*/  STS [UR8+0xc], R6 ;  /* 0x00000c06ff007988 */ /* 0x0007e20008000808 */
[----:B-1----:R-:W-:-:S05]  /*0380*/  LOP3.LUT R5, R5, 0xf, R10, 0xb8, !PT ;  /* 0x0000000f05057812 */ /* 0x002fca00078eb80a */
[----:B------:R3:W-:Y:S02]  /*0390*/  STS [UR8+0x1c], R5 ;  /* 0x00001c05ff007988 */ /* 0x0007e40008000808 */
.L_x_5:
[----:B------:R-:W-:Y:S05]  /*03a0*/  BSYNC B0 ;  /* 0x0000000000007941 */ /* 0x000fea0003800000 */
.L_x_4:
[----:B------:R-:W-:Y:S04]  /*03b0*/  BSSY B1, `(.L_x_6) ;  /* 0x000001d000017945 */ /* 0x000fe80003800000 */
[----:B------:R-:W-:Y:S04]  /*03c0*/  BSSY B0, `(.L_x_7) ;  /* 0x0000018000007945 */ /* 0x000fe80003800000 */
[----:B------:R-:W-:Y:S05]  /*03d0*/  @P2 BRA `(.L_x_8) ;  /* 0x00000000001c2947 */ /* 0x000fea0003800000 */
[----:B-123--:R-:W1:Y:S02]  /*03e0*/  LDS R5, [UR8+0x34] ;  /* 0x00003408ff057984 */ /* 0x00ee640008000800 */
[----:B-1----:R-:W-:-:S05]  /*03f0*/  LOP3.LUT R5, R5, 0x7, RZ, 0xb8, !PT ;  /* 0x0000000705057812 */ /* 0x002fca00078eb8ff */
[----:B------:R1:W-:Y:S01]  /*0400*/  STS [UR8+0x34], R5 ;  /* 0x00003405ff007988 */ /* 0x0003e20008000808 */
[----:B------:R-:W-:Y:S05]  /*0410*/  @P2 BRA `(.L_x_9) ;  /* 0x00000000001c2947 */ /* 0x000fea0003800000 */
[----:B-1----:R-:W1:Y:S02]  /*0420*/  LDS R5, [UR8+0x34] ;  /* 0x00003408ff057984 */ /* 0x002e640008000800 */
[----:B-1----:R-:W-:-:S05]  /*0430*/  LOP3.LUT R5, R5, 0x38, RZ, 0xb8, !PT ;  /* 0x0000003805057812 */ /* 0x002fca00078eb8ff */
[----:B------:R4:W-:Y:S02]  /*0440*/  STS [UR8+0x34], R5 ;  /* 0x00003405ff007988 */ /* 0x0009e40008000808 */
.L_x_8:
[----:B------:R-:W-:Y:S05]  /*0450*/  @P2 BRA `(.L_x_10) ;  /* 0x00000000001c2947 */ /* 0x000fea0003800000 */
[----:B-1234-:R-:W1:Y:S02]  /*0460*/  LDS R5, [UR8+0x8] ;  /* 0x00000808ff057984 */ /* 0x01ee640008000800 */
[----:B-1----:R-:W-:-:S05]  /*0470*/  LOP3.LUT R5, R5, 0x780, RZ, 0xb8, !PT ;  /* 0x0000078005057812 */ /* 0x002fca00078eb8ff */
[----:B------:R2:W-:Y:S02]  /*0480*/  STS [UR8+0x8], R5 ;  /* 0x00000805ff007988 */ /* 0x0005e40008000808 */
.L_x_9:
[----:B------:R-:W-:Y:S05]  /*0490*/  @P2 BRA `(.L_x_11) ;  /* 0x0000000000282947 */ /* 0x000fea0003800000 */
[----:B-12---:R-:W1:Y:S02]  /*04a0*/  LDS R5, [UR8+0x8] ;  /* 0x00000808ff057984 */ /* 0x006e640008000800 */
[----:B-1----:R-:W-:-:S05]  /*04b0*/  LOP3.LUT R5, R5, 0x1800, RZ, 0xb8, !PT ;  /* 0x0000180005057812 */ /* 0x002fca00078eb8ff */
[----:B------:R5:W-:Y:S02]  /*04c0*/  STS [UR8+0x8], R5 ;  /* 0x00000805ff007988 */ /* 0x000be40008000808 */
.L_x_10:
[----:B------:R-:W-:Y:S05]  /*04d0*/  @P2 BREAK B0 ;  /* 0x0000000000002942 */ /* 0x000fea0003800000 */
[----:B------:R-:W-:Y:S05]  /*04e0*/  @P2 BRA `(.L_x_12) ;  /* 0x0000000000242947 */ /* 0x000fea0003800000 */
[----:B-1-3--:R-:W1:Y:S01]  /*04f0*/  LDS R6, [UR8+0x8] ;  /* 0x00000808ff067984 */ /* 0x00ae620008000800 */
[----:B--2-45:R-:W-:-:S05]  /*0500*/  IMAD.MOV.U32 R5, RZ, RZ, 0x6000 ;  /* 0x00006000ff057424 */ /* 0x034fca00078e00ff */
[----:B-1----:R-:W-:-:S04]  /*0510*/  LOP3.LUT R5, R6, 0x2000, R5, 0xd8, !PT ;  /* 0x0000200006057812 */ /* 0x002fc800078ed805 */
[----:B------:R-:W-:-:S05]  /*0520*/  LOP3.LUT R5, R5, 0x400000, RZ, 0xb8, !PT ;  /* 0x0040000005057812 */ /* 0x000fca00078eb8ff */
[----:B------:R3:W-:Y:S02]  /*0530*/  STS [UR8+0x8], R5 ;  /* 0x00000805ff007988 */ /* 0x0007e40008000808 */
.L_x_11:
[----:B------:R-:W-:Y:S05]  /*0540*/  BSYNC B0 ;  /* 0x0000000000007941 */ /* 0x000fea0003800000 */
.L_x_7:
[----:B-123--:R-:W1:Y:S02]  /*0550*/  @!P2 LDS R5, [UR8+0x8] ;  /* 0x00000808ff05a984 */ /* 0x00ee640008000800 */
[----:B-1----:R-:W-:-:S05]  /*0560*/  @!P2 LOP3.LUT R5, R5, 0x8000, RZ, 0xb8, !PT ;  /* 0x000080000505a812 */ /* 0x002fca00078eb8ff */
[----:B------:R1:W-:Y:S02]  /*0570*/  @!P2 STS [UR8+0x8], R5 ;  /* 0x00000805ff00a988 */ /* 0x0003e40008000808 */
.L_x_12:
[----:B------:R-:W-:Y:S05]  /*0580*/  BSYNC B1 ;  /* 0x0000000000017941 */ /* 0x000fea0003800000 */
.L_x_6:
[----:B------:R-:W-:Y:S05]  /*0590*/  WARPSYNC.ALL ;  /* 0x0000000000007948 */ /* 0x000fea0003800000 */
[----:B------:R-:W-:Y:S05]  /*05a0*/  @P0 BRA `(.L_x_13) ;  /* 0x0000000000280947 */ /* 0x000fea0003800000 */
[----:B-12345:R-:W1:Y:S01]  /*05b0*/  S2R R5, SR_LANEID ;  /* 0x0000000000057919 */ /* 0x03ee620000000000 */
[----:B------:R-:W-:Y:S05]  /*05c0*/  WARPSYNC.ALL ;  /* 0x0000000000007948 */ /* 0x000fea0003800000 */
[----:B-1----:R-:W-:-:S05]  /*05d0*/  IMAD.SHL.U32 R5, R5, 0x4, RZ ;  /* 0x0000000405057824 */ /* 0x002fca00078e00ff */
[----:B------:R-:W1:Y:S01]  /*05e0*/  LDS R11, [R5+UR8] ;  /* 0x00000008050b7984 */ /* 0x000e620008000800 */
[----:B------:R-:W-:-:S05]  /*05f0*/  IADD3 R6, P1, R5, UR6, RZ ;  /* 0x0000000605067c10 */ /* 0x000fca000ff3e0ff */
[----:B------:R-:W-:-:S05]  /*0600*/  IMAD.X R7, RZ, RZ, UR7, P1 ;  /* 0x00000007ff077e24 */ /* 0x000fca00088e06ff */
[----:B-1----:R1:W2:Y:S01]  /*0610*/  ATOMG.E.EXCH.STRONG.GPU PT, RZ, [R6], R11 ;  /* 0x0000000b06ff73a8 */ /* 0x0022a200041ee100 */
[----:B------:R-:W-:-:S04]  /*0620*/  DEPBAR {5,4,3,2,1,0} ;  /* 0x0000003f0000791a */ /* 0x000fc80000000000 */
[----:B------:R1:W-:Y:S01]  /*0630*/  UTMACCTL.IV [UR6] ;  /* 0x00000000060079b9 */ /* 0x0003e20008000000 */
[----:B------:R-:W-:Y:S01]  /*0640*/  NOP ;  /* 0x0000000000007918 */ /* 0x000fe20000000000 */
.L_x_13:
[----:B------:R-:W-:Y:S05]  /*0650*/  @P0 BRA `(.L_x_14) ;  /* 0x00000000000c0947 */ /* 0x000fea0003800000 */
[----:B------:R0:W-:Y:S01]  /*0660*/  UTMACMDFLUSH ;  /* 0x00000000000079b7 */ /* 0x0001e20000000000 */
[----:B------:R-:W-:Y:S05]  /*0670*/  @P0 BRA `(.L_x_14) ;  /* 0x0000000000040947 */ /* 0x000fea0003800000 */
[----:B------:R-:W-:-:S04]  /*0680*/  DEPBAR.LE SB0, 0x0 ;  /* 0x000080000000791a */ /* 0x000fc80000000000 */
.L_x_14:
[----:B------:R-:W-:Y:S05]  /*0690*/  WARPSYNC.ALL ;  /* 0x0000000000007948 */ /* 0x000fea0003800000 */
[----:B--2---:R-:W-:Y:S06]  /*06a0*/  BAR.SYNC.DEFER_BLOCKING 0x0 ;  /* 0x0000000000007b1d */ /* 0x004fec0000010000 */
[----:B------:R-:W-:Y:S02]  /*06b0*/  BSSY B1, `(.L_x_15) ;  /* 0x000000b000017945 */ /* 0x000fe40003800000 */
[----:B------:R-:W-:Y:S06]  /*06c0*/  BAR.SYNC.DEFER_BLOCKING 0x0 ;  /* 0x0000000000007b1d */ /* 0x000fec0000010000 */
[----:B------:R2:W-:Y:S01]  /*06d0*/  @!P0 STS [R3], RZ ;  /* 0x000000ff03008388 */ /* 0x0005e20000000800 */
[----:B------:R-:W-:Y:S01]  /*06e0*/  NOP ;  /* 0x0000000000007918 */ /* 0x000fe20000000000 */
[----:B------:R-:W-:Y:S05]  /*06f0*/  @P2 BRA `(.L_x_16) ;  /* 0x0000000000182947 */ /* 0x000fea0003800000 */
[----:B-1-345:R-:W1:Y:S01]  /*0700*/  LDS R5, [UR8+0x8] ;  /* 0x00000808ff057984 */ /* 0x03ae620008000800 */
[----:B------:R-:W3:Y:S01]  /*0710*/  LDC.64 R10, c[0x0][0x218] ;  /* 0x00008600ff0a7b82 */ /* 0x000ee20000000a00 */
[----:B------:R-:W-:Y:S02]  /*0720*/  IMAD.MOV.U32 R6, RZ, RZ, 0x70 ;  /* 0x00000070ff067424 */ /* 0x000fe400078e00ff */
[----:B---3--:R3:W-:Y:S03]  /*0730*/  STS.64 [UR8], R10 ;  /* 0x0000000aff007988 */ /* 0x0087e60008000a08 */
[----:B-1----:R-:W-:-:S05]  /*0740*/  LOP3.LUT R5, R5, 0x10, R6, 0xd8, !PT ;  /* 0x0000001005057812 */ /* 0x002fca00078ed806 */
[----:B------:R3:W-:Y:S02]  /*0750*/  STS [UR8+0x8], R5 ;  /* 0x00000805ff007988 */ /* 0x0007e40008000808 */
.L_x_16:
[----:B-1----:R-:W-:Y:S05]  /*0760*/  BSYNC B1 ;  /* 0x0000000000017941 */ /* 0x002fea0003800000 */
.L_x_15:
[----:B------:R-:W-:Y:S04]  /*0770*/  BSSY B2, `(.L_x_17) ;  /* 0x000000f000027945 */ /* 0x000fe80003800000 */
[----:B------:R-:W-:Y:S04]  /*0780*/  BSSY B1, `(.L_x_18) ;  /* 0x000000c000017945 */ /* 0x000fe80003800000 */
[----:B------:R-:W-:Y:S05]  /*0790*/  @P2 BRA `(.L_x_19) ;  /* 0x0000000000282947 */ /* 0x000fea0003800000 */
[----:B---345:R-:W1:Y:S01]  /*07a0*/  LDS R5, [UR8+0x34] ;  /* 0x00003408ff057984 */ /* 0x038e620008000800 */
[----:B------:R-:W-:Y:S01]  /*07b0*/  IMAD.MOV.U32 R6, RZ, RZ, 0x1f000000 ;  /* 0x1f000000ff067424 */ /* 0x000fe200078e00ff */
[----:B------:R-:W-:Y:S05]  /*07c0*/  @P2 BREAK B1 ;  /* 0x0000000000012942 */ /* 0x000fea0003800000 */
[----:B-1----:R-:W-:-:S05]  /*07d0*/  LOP3.LUT R5, R5, 0xff000000, R6, 0xb8, !PT ;  /* 0xff00000005057812 */ /* 0x002fca00078eb806 */
[----:B------:R1:W-:Y:S01]  /*07e0*/  STS [UR8+0x34], R5 ;  /* 0x00003405ff007988 */ /* 0x0003e20008000808 */
[----:B------:R-:W-:Y:S05]  /*07f0*/  @P2 BRA `(.L_x_20) ;  /* 0x0000000000182947 */ /* 0x000fea0003800000 */
[----:B-1----:R-:W1:Y:S01]  /*0800*/  LDS R5, [UR8+0x38] ;  /* 0x00003808ff057984 */ /* 0x002e620008000800 */
[----:B------:R-:W-:-:S05]  /*0810*/  IMAD.MOV.U32 R6, RZ, RZ, 0x3f ;  /* 0x0000003fff067424 */ /* 0x000fca00078e00ff */
[----:B-1----:R-:W-:-:S05]  /*0820*/  LOP3.LUT R5, R5, 0xff, R6, 0xb8, !PT ;  /* 0x000000ff05057812 */ /* 0x002fca00078eb806 */
[----:B------:R1:W-:Y:S02]  /*0830*/  STS [UR8+0x38], R5 ;  /* 0x00003805ff007988 */ /* 0x0003e40008000808 */
.L_x_19:
[----:B------:R-:W-:Y:S05]  /*0840*/  BSYNC B1 ;  /* 0x0000000000017941 */ /* 0x000fea0003800000 */
.L_x_18:
[----:B------:R1:W-:Y:S02]  /*0850*/  @!P2 STS [UR8+0x20], R4 ;  /* 0x00002004ff00a988 */ /* 0x0003e40008000808 */
.L_x_20:
[----:B------:R-:W-:Y:S05]  /*0860*/  BSYNC B2 ;  /* 0x0000000000027941 */ /* 0x000fea0003800000 */
.L_x_17:
[----:B------:R-:W-:Y:S05]  /*0870*/  WARPSYNC.ALL ;  /* 0x0000000000007948 */ /* 0x000fea0003800000 */
[----:B---3--:R-:W3:Y:S01]  /*0880*/  LDC R6, c[0x0][0x22c] ;  /* 0x00008b00ff067b82 */ /* 0x008ee20000000800 */
[----:B------:R-:W-:Y:S01]  /*0890*/  BSSY B2, `(.L_x_21) ;  /* 0x000000b000027945 */ /* 0x000fe20003800000 */
[----:B---3--:R-:W-:-:S03]  /*08a0*/  VIADD R6, R6, 0xffffffff ;  /* 0xffffffff06067836 */ /* 0x008fc60000000000 */
[----:B------:R-:W-:Y:S05]  /*08b0*/  @P2 BRA `(.L_x_22) ;  /* 0x0000000000202947 */ /* 0x000fea0003800000 */
[----:B-1----:R-:W1:Y:S01]  /*08c0*/  LDS R4, [UR8+0x1c] ;  /* 0x00001c08ff047984 */ /* 0x002e620008000800 */
[----:B------:R-:W3:Y:S03]  /*08d0*/  LDC.64 R10, c[0x0][0x240] ;  /* 0x00009000ff0a7b82 */ /* 0x000ee60000000a00 */
[----:B------:R1:W-:Y:S01]  /*08e0*/  STS [UR8+0x24], R6 ;  /* 0x00002406ff007988 */ /* 0x0003e20008000808 */
[--C-:B---3--:R-:W-:Y:S02]  /*08f0*/  SHF.R.U32.HI R7, RZ, 0x4, R11.reuse ;  /* 0x00000004ff077819 */ /* 0x108fe4000001160b */
[----:B----45:R-:W-:-:S05]  /*0900*/  SHF.R.U64 R5, R10, 0x4, R11 ;  /* 0x000000040a057819 */ /* 0x030fca000000120b */
[----:B------:R3:W-:Y:S01]  /*0910*/  STS [UR8+0xc], R5 ;  /* 0x00000c05ff007988 */ /* 0x0007e20008000808 */
[----:B-1----:R-:W-:-:S05]  /*0920*/  LOP3.LUT R4, R4, 0xf, R7, 0xb8, !PT ;  /* 0x0000000f04047812 */ /* 0x002fca00078eb807 */
[----:B------:R3:W-:Y:S02]  /*0930*/  STS [UR8+0x1c], R4 ;  /* 0x00001c04ff007988 */ /* 0x0007e40008000808 */
.L_x_22:
[----:B------:R-:W-:Y:S05]  /*0940*/  BSYNC B2 ;  /* 0x0000000000027941 */ /* 0x000fea0003800000 */
.L_x_21:
[----:B------:R-:W-:Y:S04]  /*0950*/  BSSY B3, `(.L_x_23) ;  /* 0x000001d000037945 */ /* 0x000fe80003800000 */
[----:B------:R-:W-:Y:S04]  /*0960*/  BSSY B2, `(.L_x_24) ;  /* 0x0000018000027945 */ /* 0x000fe80003800000 */
[----:B------:R-:W-:Y:S05]  /*0970*/  @P2 BRA `(.L_x_25) ;  /* 0x00000000001c2947 */ /* 0x000fea0003800000 */
[----:B-1-3--:R-:W1:Y:S02]  /*0980*/  LDS R4, [UR8+0x34] ;  /* 0x00003408ff047984 */ /* 0x00ae640008000800 */
[----:B-1----:R-:W-:-:S05]  /*0990*/  LOP3.LUT R4, R4, 0x7, RZ, 0xb8, !PT ;  /* 0x0000000704047812 */ /* 0x002fca00078eb8ff */
[----:B------:R1:W-:Y:S01]  /*09a0*/  STS [UR8+0x34], R4 ;  /* 0x00003404ff007988 */ /* 0x0003e20008000808 */
[----:B------:R-:W-:Y:S05]  /*09b0*/  @P2 BRA `(.L_x_26) ;  /* 0x00000000001c2947 */ /* 0x000fea0003800000 */
[----:B-1----:R-:W1:Y:S02]  /*09c0*/  LDS R4, [UR8+0x34] ;  /* 0x00003408ff047984 */ /* 0x002e640008000800 */
[----:B-1----:R-:W-:-:S05]  /*09d0*/  LOP3.LUT R4, R4, 0x38, RZ, 0xb8, !PT ;  /* 0x0000003804047812 */ /* 0x002fca00078eb8ff */
[----:B------:R1:W-:Y:S02]  /*09e0*/  STS [UR8+0x34], R4 ;  /* 0x00003404ff007988 */ /* 0x0003e40008000808 */
.L_x_25:
[----:B------:R-:W-:Y:S05]  /*09f0*/  @P2 BRA `(.L_x_27) ;  /* 0x00000000001c2947 */ /* 0x000fea0003800000 */
[----:B-1-3--:R-:W1:Y:S02]  /*0a00*/  LDS R4, [UR8+0x8] ;  /* 0x00000808ff047984 */ /* 0x00ae640008000800 */
[----:B-1----:R-:W-:-:S05]  /*0a10*/  LOP3.LUT R4, R4, 0x780, RZ, 0xb8, !PT ;  /* 0x0000078004047812 */ /* 0x002fca00078eb8ff */
[----:B------:R3:W-:Y:S02]  /*0a20*/  STS [UR8+0x8], R4 ;  /* 0x00000804ff007988 */ /* 0x0007e40008000808 */
.L_x_26:
[----:B------:R-:W-:Y:S05]  /*0a30*/  @P2 BRA `(.L_x_28) ;  /* 0x0000000000282947 */ /* 0x000fea0003800000 */
[----:B-1-3--:R-:W1:Y:S02]  /*0a40*/  LDS R4, [UR8+0x8] ;  /* 0x00000808ff047984 */ /* 0x00ae640008000800 */
[----:B-1----:R-:W-:-:S05]  /*0a50*/  LOP3.LUT R4, R4, 0x1800, RZ, 0xb8, !PT ;  /* 0x0000180004047812 */ /* 0x002fca00078eb8ff */
[----:B------:R1:W-:Y:S02]  /*0a60*/  STS [UR8+0x8], R4 ;  /* 0x00000804ff007988 */ /* 0x0003e40008000808 */
.L_x_27:
[----:B------:R-:W-:Y:S05]  /*0a70*/  @P2 BREAK B2 ;  /* 0x0000000000022942 */ /* 0x000fea0003800000 */
[----:B------:R-:W-:Y:S05]  /*0a80*/  @P2 BRA `(.L_x_29) ;  /* 0x0000000000242947 */ /* 0x000fea0003800000 */
[----:B-1-3--:R-:W1:Y:S01]  /*0a90*/  LDS R4, [UR8+0x8] ;  /* 0x00000808ff047984 */ /* 0x00ae620008000800 */
[----:B----45:R-:W-:-:S05]  /*0aa0*/  IMAD.MOV.U32 R5, RZ, RZ, 0x6000 ;  /* 0x00006000ff057424 */ /* 0x030fca00078e00ff */
[----:B-1----:R-:W-:-:S04]  /*0ab0*/  LOP3.LUT R4, R4, 0x2000, R5, 0xd8, !PT ;  /* 0x0000200004047812 */ /* 0x002fc800078ed805 */
[----:B------:R-:W-:-:S05]  /*0ac0*/  LOP3.LUT R4, R4, 0x400000, RZ, 0xb8, !PT ;  /* 0x0040000004047812 */ /* 0x000fca00078eb8ff */
[----:B------:R1:W-:Y:S02]  /*0ad0*/  STS [UR8+0x8], R4 ;  /* 0x00000804ff007988 */ /* 0x0003e40008000808 */
.L_x_28:
[----:B------:R-:W-:Y:S05]  /*0ae0*/  BSYNC B2 ;  /* 0x0000000000027941 */ /* 0x000fea0003800000 */
.L_x_24:
[----:B-1-3--:R-:W1:Y:S02]  /*0af0*/  @!P2 LDS R4, [UR8+0x8] ;  /* 0x00000808ff04a984 */ /* 0x00ae640008000800 */
[----:B-1----:R-:W-:-:S05]  /*0b00*/  @!P2 LOP3.LUT R4, R4, 0x8000, RZ, 0xb8, !PT ;  /* 0x000080000404a812 */ /* 0x002fca00078eb8ff */
[----:B------:R1:W-:Y:S02]  /*0b10*/  @!P2 STS [UR8+0x8], R4 ;  /* 0x00000804ff00a988 */ /* 0x0003e40008000808 */
.L_x_29:
[----:B------:R-:W-:Y:S05]  /*0b20*/  BSYNC B3 ;  /* 0x0000000000037941 */ /* 0x000fea0003800000 */
.L_x_23:
[----:B------:R-:W-:Y:S05]  /*0b30*/  WARPSYNC.ALL ;  /* 0x0000000000007948 */ /* 0x000fea0003800000 */
[----:B------:R-:W-:-:S04]  /*0b40*/  UIADD3 UR9, UR5, 0x80, URZ ;  /* 0x0000008005097890 */ /* 0x000fc8000fffe03f */
[----:B------:R-:W-:-:S04]  /*0b50*/  UIADD3 UR28, UP0, UR9, UR26, URZ ;  /* 0x0000001a091c7290 */ /* 0x000fc8000ff1e03f */
[----:B------:R-:W-:Y:S01]  /*0b60*/  ULEA.HI.X.SX32 UR29, UR9, UR27, 0x1, UP0 ;  /* 0x0000001b091d7291 */ /* 0x000fe200080f0e3f */
[----:B------:R-:W-:Y:S11]  /*0b70*/  @P0 BRA `(.L_x_30) ;  /* 0x0000000000300947 */ /* 0x000ff60003800000 */
[----:B-1-3--:R-:W1:Y:S01]  /*0b80*/  S2R R4, SR_LANEID ;  /* 0x0000000000047919 */ /* 0x00ae620000000000 */
[----:B------:R-:W-:Y:S05]  /*0b90*/  WARPSYNC.ALL ;  /* 0x0000000000007948 */ /* 0x000fea0003800000 */
[----:B-1----:R-:W-:-:S05]  /*0ba0*/  IMAD.SHL.U32 R10, R4, 0x4, RZ ;  /* 0x00000004040a7824 */ /* 0x002fca00078e00ff */
[----:B------:R-:W1:Y:S01]  /*0bb0*/  LDS R7, [R10+UR8] ;  /* 0x000000080a077984 */ /* 0x000e620008000800 */
[----:B------:R-:W-:Y:S01]  /*0bc0*/  IADD3 R4, P1, R10, UR28, RZ ;  /* 0x0000001c0a047c10 */ /* 0x000fe2000ff3e0ff */
[----:B------:R-:W-:-:S04]  /*0bd0*/  UMOV UR10, UR28 ;  /* 0x0000001c000a7c82 */ /* 0x000fc80008000000 */
[----:B----45:R-:W-:Y:S01]  /*0be0*/  IMAD.X R5, RZ, RZ, UR29, P1 ;  /* 0x0000001dff057e24 */ /* 0x030fe200088e06ff */
[----:B------:R-:W-:-:S04]  /*0bf0*/  UMOV UR11, UR29 ;  /* 0x0000001d000b7c82 */ /* 0x000fc80008000000 */
[----:B-1----:R1:W3:Y:S01]  /*0c00*/  ATOMG.E.EXCH.STRONG.GPU PT, RZ, [R4], R7 ;  /* 0x0000000704ff73a8 */ /* 0x0022e200041ee100 */
[----:B------:R-:W-:-:S04]  /*0c10*/  DEPBAR {5,4,3,2,1,0} ;  /* 0x0000003f0000791a */ /* 0x000fc80000000000 */
[----:B------:R1:W-:Y:S01]  /*0c20*/  UTMACCTL.IV [UR10] ;  /* 0x000000000a0079b9 */ /* 0x0003e20008000000 */
[----:B------:R-:W-:Y:S01]  /*0c30*/  NOP ;  /* 0x0000000000007918 */ /* 0x000fe20000000000 */
.L_x_30:
[----:B------:R-:W-:Y:S05]  /*0c40*/  @P0 BRA `(.L_x_31) ;  /* 0x00000000000c0947 */ /* 0x000fea0003800000 */
[----:B------:R0:W-:Y:S01]  /*0c50*/  UTMACMDFLUSH ;  /* 0x00000000000079b7 */ /* 0x0001e20000000000 */
[----:B------:R-:W-:Y:S05]  /*0c60*/  @P0 BRA `(.L_x_31) ;  /* 0x0000000000040947 */ /* 0x000fea0003800000 */
[----:B------:R-:W-:-:S04]  /*0c70*/  DEPBAR.LE SB0, 0x0 ;  /* 0x000080000000791a */ /* 0x000fc80000000000 */
.L_x_31:
[----:B------:R-:W-:Y:S05]  /*0c80*/  WARPSYNC.ALL ;  /* 0x0000000000007948 */ /* 0x000fea0003800000 */
[----:B---3--:R-:W-:Y:S06]  /*0c90*/  BAR.SYNC.DEFER_BLOCKING 0x0 ;  /* 0x0000000000007b1d */ /* 0x008fec0000010000 */
[----:B------:R-:W-:Y:S02]  /*0ca0*/  BSSY B3, `(.L_x_32) ;  /* 0x000000b000037945 */ /* 0x000fe40003800000 */
[----:B------:R-:W-:Y:S06]  /*0cb0*/  BAR.SYNC.DEFER_BLOCKING 0x0 ;  /* 0x0000000000007b1d */ /* 0x000fec0000010000 */
[----:B------:R3:W-:Y:S01]  /*0cc0*/  @!P0 STS [R3], RZ ;  /* 0x000000ff03008388 */ /* 0x0007e20000000800 */
[----:B------:R-:W-:Y:S01]  /*0cd0*/  NOP ;  /* 0x0000000000007918 */ /* 0x000fe20000000000 */
[----:B------:R-:W-:Y:S05]  /*0ce0*/  @P2 BRA `(.L_x_33) ;  /* 0x0000000000182947 */ /* 0x000fea0003800000 */
[----:B--23--:R-:W2:Y:S01]  /*0cf0*/  LDS R3, [UR8+0x8] ;  /* 0x00000808ff037984 */ /* 0x00cea20008000800 */
[----:B------:R-:W3:Y:S01]  /*0d00*/  LDC.64 R10, c[0x0][0x220] ;  /* 0x00008800ff0a7b82 */ /* 0x000ee20000000a00 */
[----:B-1----:R-:W-:Y:S02]  /*0d10*/  IMAD.MOV.U32 R4, RZ, RZ, 0x70 ;  /* 0x00000070ff047424 */ /* 0x002fe400078e00ff */
[----:B---3--:R1:W-:Y:S03]  /*0d20*/  STS.64 [UR8], R10 ;  /* 0x0000000aff007988 */ /* 0x0083e60008000a08 */
[----:B--2---:R-:W-:-:S05]  /*0d30*/  LOP3.LUT R3, R3, 0x10, R4, 0xd8, !PT ;  /* 0x0000001003037812 */ /* 0x004fca00078ed804 */
[----:B------:R1:W-:Y:S02]  /*0d40*/  STS [UR8+0x8], R3 ;  /* 0x00000803ff007988 */ /* 0x0003e40008000808 */
.L_x_33:
[----:B-1----:R-:W-:Y:S05]  /*0d50*/  BSYNC B3 ;  /* 0x0000000000037941 */ /* 0x002fea0003800000 */
.L_x_32:
[----:B------:R-:W-:Y:S04]  /*0d60*/  BSSY B3, `(.L_x_34) ;  /* 0x0000033000037945 */ /* 0x000fe80003800000 */
[----:B------:R-:W-:Y:S04]  /*0d70*/  BSSY B4, `(.L_x_35) ;  /* 0x000002e000047945 */ /* 0x000fe80003800000 */
[----:B------:R-:W-:Y:S05]  /*0d80*/  @P2 BRA `(.L_x_36) ;  /* 0x0000000000242947 */ /* 0x000fea0003800000 */
[----:B--23--:R-:W1:Y:S01]  /*0d90*/  LDS R3, [UR8+0x34] ;  /* 0x00003408ff037984 */ /* 0x00ce620008000800 */
[----:B------:R-:W-:-:S05]  /*0da0*/  IMAD.MOV.U32 R4, RZ, RZ, 0x3f000000 ;  /* 0x3f000000ff047424 */ /* 0x000fca00078e00ff */
[----:B-1----:R-:W-:-:S05]  /*0db0*/  LOP3.LUT R3, R3, 0xff000000, R4, 0xb8, !PT ;  /* 0xff00000003037812 */ /* 0x002fca00078eb804 */
[----:B------:R1:W-:Y:S01]  /*0dc0*/  STS [UR8+0x34], R3 ;  /* 0x00003403ff007988 */ /* 0x0003e20008000808 */
[----:B------:R-:W-:Y:S05]  /*0dd0*/  @P2 BRA `(.L_x_37) ;  /* 0x0000000000182947 */ /* 0x000fea0003800000 */
[----:B-1----:R-:W1:Y:S01]  /*0de0*/  LDS R3, [UR8+0x38] ;  /* 0x00003808ff037984 */ /* 0x002e620008000800 */
[----:B------:R-:W-:-:S05]  /*0df0*/  IMAD.MOV.U32 R4, RZ, RZ, 0x3f ;  /* 0x0000003fff047424 */ /* 0x000fca00078e00ff */
[----:B-1----:R-:W-:-:S05]  /*0e00*/  LOP3.LUT R3, R3, 0xff, R4, 0xb8, !PT ;  /* 0x000000ff03037812 */ /* 0x002fca00078eb804 */
[----:B------:R1:W-:Y:S02]  /*0e10*/  STS [UR8+0x38], R3 ;  /* 0x00003803ff007988 */ /* 0x0003e40008000808 */
.L_x_36:
[----:B------:R-:W-:Y:S05]  /*0e20*/  @P2 BRA `(.L_x_38) ;  /* 0x00000000000c2947 */ /* 0x000fea0003800000 */
[----:B------:R1:W-:Y:S02]  /*0e30*/  STS [UR8+0x20], R6 ;  /* 0x00002006ff007988 */ /* 0x0003e40008000808 */
.L_x_37:
[----:B------:R-:W-:Y:S05]  /*0e40*/  @P2 BRA `(.L_x_39) ;  /* 0x0000000000242947 */ /* 0x000fea0003800000 */
[----:B------:R1:W-:Y:S02]  /*0e50*/  STS [UR8+0x24], R2 ;  /* 0x00002402ff007988 */ /* 0x0003e40008000808 */
.L_x_38:
[----:B------:R-:W-:Y:S05]  /*0e60*/  @P2 BRA `(.L_x_40) ;  /* 0x00000000002c2947 */ /* 0x000fea0003800000 */
[----:B-1----:R-:W1:Y:S01]  /*0e70*/  LDS R2, [UR8+0x1c] ;  /* 0x00001c08ff027984 */ /* 0x002e620008000800 */
[----:B------:R-:W4:Y:S02]  /*0e80*/  LDC.64 R6, c[0x0][0x248] ;  /* 0x00009200ff067b82 */ /* 0x000f240000000a00 */
[--C-:B----45:R-:W-:Y:S02]  /*0e90*/  SHF.R.U32.HI R5, RZ, 0x4, R7.reuse ;  /* 0x00000004ff057819 */ /* 0x130fe40000011607 */
[----:B--23--:R-:W-:-:S05]  /*0ea0*/  SHF.R.U64 R3, R6, 0x4, R7 ;  /* 0x0000000406037819 */ /* 0x00cfca0000001207 */
[----:B------:R2:W-:Y:S01]  /*0eb0*/  STS [UR8+0xc], R3 ;  /* 0x00000c03ff007988 */ /* 0x0005e20008000808 */
[----:B-1----:R-:W-:-:S05]  /*0ec0*/  LOP3.LUT R2, R2, 0xf, R5, 0xb8, !PT ;  /* 0x0000000f02027812 */ /* 0x002fca00078eb805 */
[----:B------:R2:W-:Y:S02]  /*0ed0*/  STS [UR8+0x1c], R2 ;  /* 0x00001c02ff007988 */ /* 0x0005e40008000808 */
.L_x_39:
[----:B------:R-:W-:Y:S05]  /*0ee0*/  @P2 BRA `(.L_x_41) ;  /* 0x00000000001c2947 */ /* 0x000fea0003800000 */
[----:B--2---:R-:W2:Y:S02]  /*0ef0*/  LDS R2, [UR8+0x34] ;  /* 0x00003408ff027984 */ /* 0x004ea40008000800 */
[----:B--2---:R-:W-:-:S05]  /*0f00*/  LOP3.LUT R2, R2, 0x7, RZ, 0xb8, !PT ;  /* 0x0000000702027812 */ /* 0x004fca00078eb8ff */
[----:B------:R2:W-:Y:S02]  /*0f10*/  STS [UR8+0x34], R2 ;  /* 0x00003402ff007988 */ /* 0x0005e40008000808 */
.L_x_40:
[----:B------:R-:W-:Y:S05]  /*0f20*/  @P2 BRA `(.L_x_42) ;  /* 0x00000000001c2947 */ /* 0x000fea0003800000 */
[----:B-12---:R-:W1:Y:S02]  /*0f30*/  LDS R2, [UR8+0x34] ;  /* 0x00003408ff027984 */ /* 0x006e640008000800 */
[----:B-1----:R-:W-:-:S05]  /*0f40*/  LOP3.LUT R2, R2, 0x38, RZ, 0xb8, !PT ;  /* 0x0000003802027812 */ /* 0x002fca00078eb8ff */
[----:B------:R1:W-:Y:S02]  /*0f50*/  STS [UR8+0x34], R2 ;  /* 0x00003402ff007988 */ /* 0x0003e40008000808 */
.L_x_41:
[----:B------:R-:W-:Y:S05]  /*0f60*/  @P2 BRA `(.L_x_43) ;  /* 0x00000000001c2947 */ /* 0x000fea0003800000 */
[----:B-12---:R-:W1:Y:S02]  /*0f70*/  LDS R2, [UR8+0x8] ;  /* 0x00000808ff027984 */ /* 0x006e640008000800 */
[----:B-1----:R-:W-:-:S05]  /*0f80*/  LOP3.LUT R2, R2, 0x780, RZ, 0xb8, !PT ;  /* 0x0000078002027812 */ /* 0x002fca00078eb8ff */
[----:B------:R1:W-:Y:S02]  /*0f90*/  STS [UR8+0x8], R2 ;  /* 0x00000802ff007988 */ /* 0x0003e40008000808 */
.L_x_42:
[----:B------:R-:W-:Y:S05]  /*0fa0*/  @P2 BRA `(.L_x_44) ;  /* 0x0000000000282947 */ /* 0x000fea0003800000 */
[----:B-12---:R-:W1:Y:S02]  /*0fb0*/  LDS R2, [UR8+0x8] ;  /* 0x00000808ff027984 */ /* 0x006e640008000800 */
[----:B-1----:R-:W-:-:S05]  /*0fc0*/  LOP3.LUT R2, R2, 0x1800, RZ, 0xb8, !PT ;  /* 0x0000180002027812 */ /* 0x002fca00078eb8ff */
[----:B------:R1:W-:Y:S02]  /*0fd0*/  STS [UR8+0x8], R2 ;  /* 0x00000802ff007988 */ /* 0x0003e40008000808 */
.L_x_43:
[----:B------:R-:W-:Y:S05]  /*0fe0*/  @P2 BREAK B4 ;  /* 0x0000000000042942 */ /* 0x000fea0003800000 */
[----:B------:R-:W-:Y:S05]  /*0ff0*/  @P2 BRA `(.L_x_45) ;  /* 0x0000000000242947 */ /* 0x000fea0003800000 */
[----:B-12---:R-:W1:Y:S01]  /*1000*/  LDS R2, [UR8+0x8] ;  /* 0x00000808ff027984 */ /* 0x006e620008000800 */
[----:B---3--:R-:W-:-:S05]  /*1010*/  IMAD.MOV.U32 R3, RZ, RZ, 0x6000 ;  /* 0x00006000ff037424 */ /* 0x008fca00078e00ff */
[----:B-1----:R-:W-:-:S04]  /*1020*/  LOP3.LUT R2, R2, 0x4000, R3, 0xd8, !PT ;  /* 0x0000400002027812 */ /* 0x002fc800078ed803 */
[----:B------:R-:W-:-:S05]  /*1030*/  LOP3.LUT R2, R2, 0x400000, RZ, 0xb8, !PT ;  /* 0x0040000002027812 */ /* 0x000fca00078eb8ff */
[----:B------:R1:W-:Y:S02]  /*1040*/  STS [UR8+0x8], R2 ;  /* 0x00000802ff007988 */ /* 0x0003e40008000808 */
.L_x_44:
[----:B------:R-:W-:Y:S05]  /*1050*/  BSYNC B4 ;  /* 0x0000000000047941 */ /* 0x000fea0003800000 */
.L_x_35:
[----:B-12---:R-:W1:Y:S02]  /*1060*/  @!P2 LDS R2, [UR8+0x8] ;  /* 0x00000808ff02a984 */ /* 0x006e640008000800 */
[----:B-1----:R-:W-:-:S05]  /*1070*/  @!P2 LOP3.LUT R2, R2, 0x8000, RZ, 0xb8, !PT ;  /* 0x000080000202a812 */ /* 0x002fca00078eb8ff */
[----:B------:R1:W-:Y:S02]  /*1080*/  @!P2 STS [UR8+0x8], R2 ;  /* 0x00000802ff00a988 */ /* 0x0003e40008000808 */
.L_x_45:
[----:B------:R-:W-:Y:S05]  /*1090*/  BSYNC B3 ;  /* 0x0000000000037941 */ /* 0x000fea0003800000 */
.L_x_34:
[----:B------:R-:W-:Y:S05]  /*10a0*/  WARPSYNC.ALL ;  /* 0x0000000000007948 */ /* 0x000fea0003800000 */
[----:B------:R-:W-:-:S04]  /*10b0*/  UIADD3 UR5, UR5, 0x100, URZ ;  /* 0x0000010005057890 */ /* 0x000fc8000fffe03f */
[----:B------:R-:W-:-:S04]  /*10c0*/  UIADD3 UR26, UP0, UR5, UR26, URZ ;  /* 0x0000001a051a7290 */ /* 0x000fc8000ff1e03f */
[----:B------:R-:W-:Y:S01]  /*10d0*/  ULEA.HI.X.SX32 UR27, UR5, UR27, 0x1, UP0 ;  /* 0x0000001b051b7291 */ /* 0x000fe200080f0e3f */
[----:B------:R-:W-:Y:S11]  /*10e0*/  @P0 BRA `(.L_x_46) ;  /* 0x0000000000300947 */ /* 0x000ff60003800000 */
[----:B-12---:R-:W1:Y:S01]  /*10f0*/  S2R R2, SR_LANEID ;  /* 0x0000000000027919 */ /* 0x006e620000000000 */
[----:B------:R-:W-:Y:S05]  /*1100*/  WARPSYNC.ALL ;  /* 0x0000000000007948 */ /* 0x000fea0003800000 */
[----:B-1----:R-:W-:-:S05]  /*1110*/  IMAD.SHL.U32 R4, R2, 0x4, RZ ;  /* 0x0000000402047824 */ /* 0x002fca00078e00ff */
[----:B----45:R-:W1:Y:S01]  /*1120*/  LDS R5, [R4+UR8] ;  /* 0x0000000804057984 */ /* 0x030e620008000800 */
[----:B------:R-:W-:Y:S01]  /*1130*/  IADD3 R2, P1, R4, UR26, RZ ;  /* 0x0000001a04027c10 */ /* 0x000fe2000ff3e0ff */
[----:B------:R-:W-:-:S04]  /*1140*/  UMOV UR10, UR26 ;  /* 0x0000001a000a7c82 */ /* 0x000fc80008000000 */
[----:B---3--:R-:W-:Y:S01]  /*1150*/  IMAD.X R3, RZ, RZ, UR27, P1 ;  /* 0x0000001bff037e24 */ /* 0x008fe200088e06ff */
[----:B------:R-:W-:-:S04]  /*1160*/  UMOV UR11, UR27 ;  /* 0x0000001b000b7c82 */ /* 0x000fc80008000000 */
[----:B-1----:R1:W2:Y:S01]  /*1170*/  ATOMG.E.EXCH.STRONG.GPU PT, RZ, [R2], R5 ;  /* 0x0000000502ff73a8 */ /* 0x0022a200041ee100 */
[----:B------:R-:W-:-:S04]  /*1180*/  DEPBAR {5,4,3,2,1,0} ;  /* 0x0000003f0000791a */ /* 0x000fc80000000000 */
[----:B------:R1:W-:Y:S01]  /*1190*/  UTMACCTL.IV [UR10] ;  /* 0x000000000a0079b9 */ /* 0x0003e20008000000 */
[----:B------:R-:W-:Y:S01]  /*11a0*/  NOP ;  /* 0x0000000000007918 */ /* 0x000fe20000000000 */
.L_x_46:
[----:B------:R-:W-:Y:S05]  /*11b0*/  @P0 BRA `(.L_x_47) ;  /* 0x00000000000c0947 */ /* 0x000fea0003800000 */
[----:B------:R0:W-:Y:S01]  /*11c0*/  UTMACMDFLUSH ;  /* 0x00000000000079b7 */ /* 0x0001e20000000000 */
[----:B------:R-:W-:Y:S05]  /*11d0*/  @P0 BRA `(.L_x_47) ;  /* 0x0000000000040947 */ /* 0x000fea0003800000 */
[----:B------:R-:W-:-:S04]  /*11e0*/  DEPBAR.LE SB0, 0x0 ;  /* 0x000080000000791a */ /* 0x000fc80000000000 */
.L_x_47:
[----:B------:R-:W-:Y:S05]  /*11f0*/  WARPSYNC.ALL ;  /* 0x0000000000007948 */ /* 0x000fea0003800000 */
[----:B--2---:R-:W-:Y:S01]  /*1200*/  BAR.SYNC.DEFER_BLOCKING 0x0 ;  /* 0x0000000000007b1d */ /* 0x004fe20000010000 */
[----:B------:R-:W-:Y:S01]  /*1210*/  ISETP.GE.AND P0, PT, R9, 0x1, PT ;  /* 0x000000010900780c */ /* 0x000fe20003f06270 */
[----:B------:R-:W-:Y:S01]  /*1220*/  USHF.L.U32 UR19, UR31, 0x6, URZ ;  /* 0x000000061f137899 */ /* 0x000fe2000800063f */
[----:B------:R-:W-:Y:S02]  /*1230*/  CS2R R24, SRZ ;  /* 0x0000000000187805 */ /* 0x000fe4000001ff00 */
[----:B------:R-:W-:-:S02]  /*1240*/  CS2R R26, SRZ ;  /* 0x00000000001a7805 */ /* 0x000fc4000001ff00 */
[----:B------:R-:W-:Y:S01]  /*1250*/  CS2R R28, SRZ ;  /* 0x00000000001c7805 */ /* 0x000fe2000001ff00 */
[----:B------:R-:W-:Y:S01]  /*1260*/  VOTEU.ALL UP0, P2 ;  /* 0x00000000003f7886 */ /* 0x000fe20001000000 */
[----:B-1----:R-:W-:Y:S01]  /*1270*/  UMOV UR10, 0x1 ;  /* 0x00000001000a7882 */ /* 0x002fe20000000000 */
[----:B------:R-:W-:Y:S01]  /*1280*/  VOTEU.ALL UP1, P2 ;  /* 0x00000000003f7886 */ /* 0x000fe20001020000 */
[----:B------:R-:W-:Y:S01]  /*1290*/  VOTEU.ALL UP2, P2 ;  /* 0x00000000003f7886 */ /* 0x000fe20001040000 */
[----:B------:R-:W-:Y:S01]  /*12a0*/  CS2R R30, SRZ ;  /* 0x00000000001e7805 */ /* 0x000fe2000001ff00 */
[----:B------:R-:W-:-:S04]  /*12b0*/  @!UP0 UIADD3 UR12, -UR10, 0x100000, URZ ;  /* 0x001000000a0c8890 */ /* 0x000fc8000fffe13f */
[----:B------:R-:W-:Y:S02]  /*12c0*/  @!UP0 USHF.L.U32 UR13, UR12, 0xb, URZ ;  /* 0x0000000b0c0d8899 */ /* 0x000fe4000800063f */
[----:B------:R-:W-:Y:S01]  /*12d0*/  @!UP0 USHF.L.U32 UR12, UR12, 0x1, URZ ;  /* 0x000000010c0c8899 */ /* 0x000fe2000800063f */
        /* <DEDUP_REMOVED lines=9> */
[----:B------:R-:W-:Y:S01]  /*1370*/  VOTEU.ALL UP0, P2 ;  /* 0x00000000003f7886 */ /* 0x000fe20001000000 */
[----:B------:R-:W-:Y:S01]  /*1380*/  CS2R R38, SRZ ;  /* 0x0000000000267805 */ /* 0x000fe2000001ff00 */
[----:B------:R-:W1:Y:S03]  /*1390*/  FENCE.VIEW.ASYNC.S ;  /* 0x00000000000073c6 */ /* 0x000e660000000000 */
[----:B-1----:R-:W1:Y:S02]  /*13a0*/  @!UP0 SYNCS.EXCH.64 URZ, [UR8+0x3000], UR12 ;  /* 0x0030000c083f85b2 */ /* 0x002e640008000100 */
[----:B-1----:R-:W-:Y:S06]  /*13b0*/  BAR.SYNC.DEFER_BLOCKING 0x0 ;  /* 0x0000000000007b1d */ /* 0x002fec0000010000 */
[----:B------:R1:W2:Y:S02]  /*13c0*/  @!UP1 SYNCS.EXCH.64 URZ, [UR8+0x3008], UR14 ;  /* 0x0030080e083f95b2 */ /* 0x0002a40008000100 */
[----:B--2---:R-:W-:Y:S01]  /*13d0*/  BAR.SYNC.DEFER_BLOCKING 0x0 ;  /* 0x0000000000007b1d */ /* 0x004fe20000010000 */
[----:B-1----:R-:W-:-:S05]  /*13e0*/  USHF.L.U32 UR15, UR30, 0x6, URZ ;  /* 0x000000061e0f7899 */ /* 0x002fca000800063f */
[----:B------:R1:W2:Y:S01]  /*13f0*/  @!UP2 SYNCS.EXCH.64 URZ, [UR8+0x3010], UR10 ;  /* 0x0030100a083fa5b2 */ /* 0x0002a20008000100 */
[----:B------:R-:W-:Y:S06]  /*1400*/  @!P0 BRA `(.L_x_48) ;  /* 0x0000000400008947 */ /* 0x000fec0003800000 */
[----:B------:R-:W1:Y:S01]  /*1410*/  LDC R4, c[0x0][0x230] ;  /* 0x00008c00ff047b82 */ /* 0x000e620000000800 */
[----:B------:R-:W-:Y:S02]  /*1420*/  SHF.R.U32.HI R2, RZ, 0x5, R0 ;  /* 0x00000005ff027819 */ /* 0x000fe40000011600 */
[----:B------:R-:W-:Y:S02]  /*1430*/  CS2R R24, SRZ ;  /* 0x0000000000187805 */ /* 0x000fe4000001ff00 */
[----:B------:R-:W-:Y:S02]  /*1440*/  CS2R R26, SRZ ;  /* 0x00000000001a7805 */ /* 0x000fe4000001ff00 */
[----:B------:R-:W-:Y:S02]  /*1450*/  CS2R R28, SRZ ;  /* 0x00000000001c7805 */ /* 0x000fe4000001ff00 */
[----:B------:R-:W-:Y:S02]  /*1460*/  R2UR UR32, R2 ;  /* 0x00000000022072ca */ /* 0x000fe400000e0000 */
[----:B------:R-:W-:-:S02]  /*1470*/  CS2R R30, SRZ ;  /* 0x00000000001e7805 */ /* 0x000fc4000001ff00 */
[----:B------:R-:W-:Y:S02]  /*1480*/  CS2R R32, SRZ ;  /* 0x0000000000207805 */ /* 0x000fe4000001ff00 */
[----:B------:R-:W-:Y:S02]  /*1490*/  CS2R R34, SRZ ;  /* 0x0000000000227805 */ /* 0x000fe4000001ff00 */
[----:B------:R-:W-:Y:S02]  /*14a0*/  CS2R R36, SRZ ;  /* 0x0000000000247805 */ /* 0x000fe4000001ff00 */
[----:B------:R-:W-:Y:S01]  /*14b0*/  CS2R R38, SRZ ;  /* 0x0000000000267805 */ /* 0x000fe2000001ff00 */
[----:B------:R-:W-:Y:S01]  /*14c0*/  UMOV UR5, URZ ;  /* 0x0000003f00057c82 */ /* 0x000fe20008000000 */
[----:B------:R-:W-:-:S05]  /*14d0*/  UMOV UR18, URZ ;  /* 0x0000003f00127c82 */ /* 0x000fca0008000000 */
.L_x_50:
[----:B--2---:R-:W-:Y:S01]  /*14e0*/  BAR.SYNC.DEFER_BLOCKING 0x0 ;  /* 0x0000000000007b1d */ /* 0x004fe20000010000 */
[----:B------:R-:W-:Y:S01]  /*14f0*/  ULEA UR33, UR5, UR8, 0x3 ;  /* 0x0000000805217291 */ /* 0x000fe2000f8e183f */
[----:B---3--:R-:W-:Y:S01]  /*1500*/  @!P2 IMAD.MOV.U32 R3, RZ, RZ, 0x1000 ;  /* 0x00001000ff03a424 */ /* 0x008fe200078e00ff */
[----:B------:R-:W-:Y:S01]  /*1510*/  ELECT P1, URZ, PT ;  /* 0x00000000003f782f */ /* 0x000fe20003820000 */
[----:B------:R-:W-:Y:S01]  /*1520*/  IMAD.U32 R2, RZ, RZ, UR4 ;  /* 0x00000004ff027e24 */ /* 0x000fe2000f8e00ff */
[----:B------:R-:W-:Y:S02]  /*1530*/  ULEA UR16, UR5, UR8, 0xb ;  /* 0x0000000805107291 */ /* 0x000fe4000f8e583f */
[----:B------:R-:W-:Y:S02]  /*1540*/  ISETP.LT.U32.AND P1, PT, R8, 0x20, P1 ;  /* 0x000000200800780c */ /* 0x000fe40000f21070 */
[----:B------:R-:W-:Y:S02]  /*1550*/  ELECT P0, URZ, PT ;  /* 0x00000000003f782f */ /* 0x000fe40003800000 */
[----:B------:R-:W-:Y:S01]  /*1560*/  SHF.L.U32 R2, R2, 0x1f, RZ ;  /* 0x0000001f02027819 */ /* 0x000fe200000006ff */
[----:B------:R-:W-:Y:S01]  /*1570*/  UIADD3 UR12, UR16, 0x1800, URZ ;  /* 0x00001800100c7890 */ /* 0x000fe2000fffe03f */
[----:B------:R-:W-:Y:S01]  /*1580*/  ISETP.LT.U32.AND P0, PT, R8, 0x20, P0 ;  /* 0x000000200800780c */ /* 0x000fe20000701070 */
[----:B------:R-:W-:Y:S01]  /*1590*/  UMOV UR14, UR18 ;  /* 0x00000012000e7c82 */ /* 0x000fe20008000000 */
[----:B------:R-:W-:-:S02]  /*15a0*/  USHF.L.U32 UR9, UR32, 0x4, URZ ;  /* 0x0000000420097899 */ /* 0x000fc4000800063f */
[----:B------:R-:W-:Y:S02]  /*15b0*/  USHF.R.U32.HI UR20, URZ, 0x4, UR16 ;  /* 0x000000043f147899 */ /* 0x000fe40008011610 */
[----:B------:R-:W-:Y:S01]  /*15c0*/  ULOP3.LUT UR9, UR9, 0x40, URZ, 0xc0, !UPT ;  /* 0x0000004009097892 */ /* 0x000fe2000f8ec03f */
[----:B------:R-:W-:Y:S01]  /*15d0*/  VOTEU.ANY UP0, P1 ;  /* 0x00000000003f7886 */ /* 0x000fe20000800100 */
[----:B------:R-:W-:Y:S02]  /*15e0*/  VOTEU.ANY UP2, P1 ;  /* 0x00000000003f7886 */ /* 0x000fe40000840100 */
[----:B------:R-:W-:Y:S01]  /*15f0*/  ULEA.HI UR9, UR12, UR9, URZ, 0x1c ;  /* 0x000000090c097291 */ /* 0x000fe2000f8fe03f */
[----:B------:R2:W-:Y:S01]  /*1600*/  @!P2 SYNCS.ARRIVE.TRANS64 RZ, [UR33+0x3000], R3 ;  /* 0x00300003ffffa9a7 */ /* 0x0005e20008000021 */
[----:B------:R3:W-:Y:S06]  /*1610*/  MEMBAR.ALL.CTA ;  /* 0x0000000000007992 */ /* 0x0007ec0000008000 */
[----:B---3--:R-:W3:Y:S01]  /*1620*/  FENCE.VIEW.ASYNC.S ;  /* 0x00000000000073c6 */ /* 0x008ee20000000000 */
[----:B------:R-:W-:Y:S01]  /*1630*/  @UP0 UIADD3 UR17, UR33, 0x3000, URZ ;  /* 0x0000300021110890 */ /* 0x000fe2000fffe03f */
[----:B-1----:R-:W-:Y:S01]  /*1640*/  @UP0 UMOV UR10, UR6 ;  /* 0x00000006000a0c82 */ /* 0x002fe20008000000 */
[----:B------:R-:W-:Y:S01]  /*1650*/  @UP0 UMOV UR11, UR7 ;  /* 0x00000007000b0c82 */ /* 0x000fe20008000000 */
[----:B---3--:R-:W-:Y:S01]  /*1660*/  VOTEU.ANY UP1, P0 ;  /* 0x00000000003f7886 */ /* 0x008fe20000020100 */
[----:B------:R-:W-:Y:S01]  /*1670*/  VOTEU.ANY UP3, P0 ;  /* 0x00000000003f7886 */ /* 0x000fe20000060100 */
[----:B------:R-:W-:-:S02]  /*1680*/  USGXT.U32 UR20, UR20, 0xe ;  /* 0x0000000e1414789a */ /* 0x000fc40008000000 */
[----:B------:R-:W-:Y:S02]  /*1690*/  ULOP3.LUT UR22, UR9, 0x3fff, URZ, 0xc0, !UPT ;  /* 0x00003fff09167892 */ /* 0x000fe4000f8ec03f */
[----:B------:R-:W-:Y:S01]  /*16a0*/  @UP1 UIADD3 UR13, UR33, 0x3000, URZ ;  /* 0x00003000210d1890 */ /* 0x000fe2000fffe03f */
[----:B------:R-:W-:Y:S01]  /*16b0*/  @UP1 UMOV UR24, UR28 ;  /* 0x0000001c00181c82 */ /* 0x000fe20008000000 */
[----:B------:R-:W-:Y:S01]  /*16c0*/  @UP1 UMOV UR25, UR29 ;  /* 0x0000001d00191c82 */ /* 0x000fe20008000000 */
[----:B------:R-:W-:Y:S01]  /*16d0*/  UMOV UR21, 0xc0000010 ;  /* 0xc000001000157882 */ /* 0x000fe20000000000 */
[----:B------:R-:W-:Y:S01]  /*16e0*/  UMOV UR23, 0xc0000010 ;  /* 0xc000001000177882 */ /* 0x000fe20000000000 */
[----:B------:R-:W-:Y:S06]  /*16f0*/  BAR.SYNC.DEFER_BLOCKING 0x0 ;  /* 0x0000000000007b1d */ /* 0x000fec0000010000 */
[----:B------:R2:W-:Y:S02]  /*1700*/  @UP2 UTMALDG.2D [UR16], [UR10] ;  /* 0x000000100a0025b4 */ /* 0x0005e40008008000 */
[----:B------:R-:W-:Y:S06]  /*1710*/  BAR.SYNC.DEFER_BLOCKING 0x0 ;  /* 0x0000000000007b1d */ /* 0x000fec0000010000 */
[----:B------:R2:W-:Y:S02]  /*1720*/  @UP3 UTMALDG.2D [UR12], [UR24] ;  /* 0x0000000c180035b4 */ /* 0x0005e40008008000 */
[----:B------:R-:W-:Y:S06]  /*1730*/  BAR.SYNC.DEFER_BLOCKING 0x0 ;  /* 0x0000000000007b1d */ /* 0x000fec0000010000 */
[----:B------:R-:W1:Y:S02]  /*1740*/  SYNCS.PHASECHK.TRANS64.TRYWAIT P0, [UR33+0x3000], R2 ;  /* 0x00300002ff0075a7 */ /* 0x000e640008000161 */
[----:B-1----:R-:W-:Y:S05]  /*1750*/  @!P0 BRA `(.L_x_49) ;  /* 0x0000000000f08947 */ /* 0x002fea0003800000 */
.L_x_51:
[----:B--2---:R-:W-:Y:S01]  /*1760*/  UIADD3 UR18, UR18, 0x20, URZ ;  /* 0x0000002012127890 */ /* 0x004fe2000fffe03f */
[----:B------:R-:W-:Y:S02]  /*1770*/  WARPGROUP.DEPBAR.LE gsb0, 0x0 ;  /* 0x00008000000079c5 */ /* 0x000fe40000010000 */
[----:B------:R-:W-:Y:S01]  /*1780*/  UIADD3 UR5, UR5, 0x1, URZ ;  /* 0x0000000105057890 */ /* 0x000fe2000fffe03f */
[----:B------:R-:W-:Y:S02]  /*1790*/  WARPGROUP.ARRIVE ;  /* 0x00000000000079c5 */ /* 0x000fe40000000000 */
[----:B------:R-:W-:Y:S01]  /*17a0*/  ISETP.LE.AND P0, PT, R4, UR18, PT ;  /* 0x0000001204007c0c */ /* 0x000fe2000bf03270 */
[----:B------:R-:W-:-:S03]  /*17b0*/  UISETP.NE.U32.AND UP0, UPT, UR5, 0x3, UPT ;  /* 0x000000030500788c */ /* 0x000fc6000bf05070 */
[----:B------:R-:W-:Y:S01]  /*17c0*/  QGMMA.64x32x32.F32.E4M3.E4M3 R24, gdesc[UR20], R24, gsb0 ;  /* 0x00600000141879f3 */ /* 0x000fe20008000818 */
[----:B------:R-:W-:Y:S02]  /*17d0*/  USEL UR9, URZ, 0x1, UP0 ;  /* 0x000000013f097887 */ /* 0x000fe40008000000 */
[----:B------:R-:W-:Y:S02]  /*17e0*/  USEL UR5, UR5, URZ, UP0 ;  /* 0x0000003f05057287 */ /* 0x000fe40008000000 */
[----:B------:R-:W-:-:S04]  /*17f0*/  ULOP3.LUT UR4, UR4, UR9, URZ, 0x3c, !UPT ;  /* 0x0000000904047292 */ /* 0x000fc8000f8e3c3f */
[----:B------:R-:W-:Y:S08]  /*1800*/  @!P0 BRA `(.L_x_50) ;  /* 0xfffffffc00348947 */ /* 0x000ff0000383ffff */
.L_x_48:
[----:B------:R-:W-:Y:S02]  /*1810*/  WARPGROUP.DEPBAR.LE gsb0, 0x0 ;  /* 0x00008000000079c5 */ /* 0x000fe40000010000 */
[----:B--2---:R-:W-:Y:S01]  /*1820*/  BAR.SYNC.DEFER_BLOCKING 0x0 ;  /* 0x0000000000007b1d */ /* 0x004fe20000010000 */
[C---:B------:R-:W-:Y:S01]  /*1830*/  IMAD.SHL.U32 R2, R0.reuse, 0x20, RZ ;  /* 0x0000002000027824 */ /* 0x040fe200078e00ff */
[----:B----45:R-:W-:Y:S01]  /*1840*/  SHF.R.U32.HI R5, RZ, 0x2, R0 ;  /* 0x00000002ff057819 */ /* 0x030fe20000011600 */
[C---:B------:R-:W-:Y:S01]  /*1850*/  IMAD.SHL.U32 R4, R0.reuse, 0x2, RZ ;  /* 0x0000000200047824 */ /* 0x040fe200078e00ff */
[----:B------:R-:W-:Y:S01]  /*1860*/  F2FP.SATFINITE.E4M3.F32.PACK_AB_MERGE_C R24, R25, R24, RZ ;  /* 0x000000181918723e */ /* 0x000fe200048070ff */
[----:B---3--:R-:W-:Y:S01]  /*1870*/  IMAD.SHL.U32 R3, R0, 0x10, RZ ;  /* 0x0000001000037824 */ /* 0x008fe200078e00ff */
[----:B------:R-:W-:Y:S02]  /*1880*/  LOP3.LUT R2, R2, 0xc00, RZ, 0xc0, !PT ;  /* 0x00000c0002027812 */ /* 0x000fe400078ec0ff */
[----:B------:R-:W-:-:S02]  /*1890*/  ELECT P0, URZ, PT ;  /* 0x00000000003f782f */ /* 0x000fc40003800000 */
[----:B------:R-:W-:Y:S01]  /*18a0*/  LOP3.LUT R4, R4, 0x36, RZ, 0xc0, !PT ;  /* 0x0000003604047812 */ /* 0x000fe200078ec0ff */
[----:B------:R-:W-:Y:S01]  /*18b0*/  UMOV UR9, UR15 ;  /* 0x0000000f00097c82 */ /* 0x000fe20008000000 */
[----:B------:R-:W-:Y:S01]  /*18c0*/  LOP3.LUT R2, R2, 0x1c0, R3, 0xf8, !PT ;  /* 0x000001c002027812 */ /* 0x000fe200078ef803 */
[----:B-1----:R-:W-:Y:S01]  /*18d0*/  UMOV UR10, UR19 ;  /* 0x00000013000a7c82 */ /* 0x002fe20008000000 */
[----:B------:R-:W-:Y:S02]  /*18e0*/  LOP3.LUT R5, R4, 0x20, R5, 0x78, !PT ;  /* 0x0000002004057812 */ /* 0x000fe400078e7805 */
[----:B------:R-:W-:Y:S02]  /*18f0*/  F2FP.SATFINITE.E4M3.F32.PACK_AB_MERGE_C R26, R27, R26, RZ ;  /* 0x0000001a1b1a723e */ /* 0x000fe400048070ff */
[----:B------:R-:W-:Y:S02]  /*1900*/  LOP3.LUT R5, R2, R5, RZ, 0xfc, !PT ;  /* 0x0000000502057212 */ /* 0x000fe400078efcff */
[----:B------:R-:W-:-:S02]  /*1910*/  F2FP.SATFINITE.E4M3.F32.PACK_AB_MERGE_C R28, R29, R28, RZ ;  /* 0x0000001c1d1c723e */ /* 0x000fc400048070ff */
[----:B------:R-:W-:Y:S02]  /*1920*/  F2FP.SATFINITE.E4M3.F32.PACK_AB_MERGE_C R30, R31, R30, RZ ;  /* 0x0000001e1f1e723e */ /* 0x000fe400048070ff */
[----:B------:R-:W-:Y:S01]  /*1930*/  F2FP.SATFINITE.E4M3.F32.PACK_AB_MERGE_C R32, R33, R32, RZ ;  /* 0x000000202120723e */ /* 0x000fe200048070ff */
[----:B------:R-:W1:Y:S02]  /*1940*/  @!P2 SYNCS.CCTL.IV [UR8+0x3000] ;  /* 0x00300000ff00a9b1 */ /* 0x000e640008000008 */
[----:B-1----:R-:W-:Y:S01]  /*1950*/  BAR.SYNC.DEFER_BLOCKING 0x0 ;  /* 0x0000000000007b1d */ /* 0x002fe20000010000 */
[----:B------:R-:W-:Y:S02]  /*1960*/  F2FP.SATFINITE.E4M3.F32.PACK_AB_MERGE_C R34, R35, R34, RZ ;  /* 0x000000222322723e */ /* 0x000fe400048070ff */
[----:B------:R-:W-:Y:S02]  /*1970*/  F2FP.SATFINITE.E4M3.F32.PACK_AB_MERGE_C R36, R37, R36, RZ ;  /* 0x000000242524723e */ /* 0x000fe400048070ff */
[----:B------:R-:W-:-:S02]  /*1980*/  F2FP.SATFINITE.E4M3.F32.PACK_AB_MERGE_C R38, R39, R38, RZ ;  /* 0x000000262726723e */ /* 0x000fc400048070ff */
[----:B------:R-:W-:Y:S02]  /*1990*/  LOP3.LUT R3, R5, 0x10, RZ, 0x3c, !PT ;  /* 0x0000001005037812 */ /* 0x000fe400078e3cff */
[----:B------:R-:W-:-:S13]  /*19a0*/  ISETP.LT.U32.AND P0, PT, R8, 0x20, P0 ;  /* 0x000000200800780c */ /* 0x000fda0000701070 */
[----:B------:R-:W-:Y:S01]  /*19b0*/  VOTEU.ANY UP0, P0 ;  /* 0x00000000003f7886 */ /* 0x000fe20000000100 */
[----:B------:R-:W-:Y:S01]  /*19c0*/  VOTEU.ANY UP1, P0 ;  /* 0x00000000003f7886 */ /* 0x000fe20000020100 */
[----:B------:R-:W1:Y:S02]  /*19d0*/  @!P2 SYNCS.CCTL.IV [UR8+0x3008] ;  /* 0x00300800ff00a9b1 */ /* 0x000e640008000008 */
[----:B-1----:R-:W-:Y:S06]  /*19e0*/  BAR.SYNC.DEFER_BLOCKING 0x0 ;  /* 0x0000000000007b1d */ /* 0x002fec0000010000 */
[----:B------:R-:W-:Y:S01]  /*19f0*/  @UP0 UMOV UR12, UR26 ;  /* 0x0000001a000c0c82 */ /* 0x000fe20008000000 */
[----:B------:R-:W-:Y:S01]  /*1a00*/  @UP0 UMOV UR13, UR27 ;  /* 0x0000001b000d0c82 */ /* 0x000fe20008000000 */
[----:B------:R-:W1:Y:S02]  /*1a10*/  @!P2 SYNCS.CCTL.IV [UR8+0x3010] ;  /* 0x00301000ff00a9b1 */ /* 0x000e640008000008 */
[----:B-1----:R-:W-:Y:S04]  /*1a20*/  STS.U16 [R5+UR8], R24 ;  /* 0x0000001805007988 */ /* 0x002fe80008000408 */
[----:B------:R-:W-:Y:S04]  /*1a30*/  STS.U16 [R5+UR8+0x200], R26 ;  /* 0x0002001a05007988 */ /* 0x000fe80008000408 */
[----:B------:R-:W-:Y:S04]  /*1a40*/  STS.U16 [R5+UR8+0x8], R28 ;  /* 0x0000081c05007988 */ /* 0x000fe80008000408 */
[----:B------:R-:W-:Y:S04]  /*1a50*/  STS.U16 [R5+UR8+0x208], R30 ;  /* 0x0002081e05007988 */ /* 0x000fe80008000408 */
[----:B------:R-:W-:Y:S04]  /*1a60*/  STS.U16 [R3+UR8], R32 ;  /* 0x0000002003007988 */ /* 0x000fe80008000408 */
[----:B------:R-:W-:Y:S04]  /*1a70*/  STS.U16 [R3+UR8+0x200], R34 ;  /* 0x0002002203007988 */ /* 0x000fe80008000408 */
[----:B------:R-:W-:Y:S04]  /*1a80*/  STS.U16 [R3+UR8+0x8], R36 ;  /* 0x0000082403007988 */ /* 0x000fe80008000408 */
[----:B------:R-:W-:Y:S01]  /*1a90*/  STS.U16 [R3+UR8+0x208], R38 ;  /* 0x0002082603007988 */ /* 0x000fe20008000408 */
[----:B------:R1:W-:Y:S06]  /*1aa0*/  MEMBAR.ALL.CTA ;  /* 0x0000000000007992 */ /* 0x0003ec0000008000 */
[----:B-1----:R-:W1:Y:S02]  /*1ab0*/  FENCE.VIEW.ASYNC.S ;  /* 0x00000000000073c6 */ /* 0x002e640000000000 */
[----:B-1----:R-:W-:Y:S06]  /*1ac0*/  BAR.SYNC.DEFER_BLOCKING 0x0 ;  /* 0x0000000000007b1d */ /* 0x002fec0000010000 */
[----:B------:R1:W-:Y:S01]  /*1ad0*/  @UP1 UTMASTG.2D [UR8], [UR12] ;  /* 0x000000080c0013b5 */ /* 0x0003e20008008000 */
[----:B------:R0:W-:Y:S01]  /*1ae0*/  UTMACMDFLUSH ;  /* 0x00000000000079b7 */ /* 0x0001e20000000000 */
[----:B------:R-:W-:-:S04]  /*1af0*/  DEPBAR.LE SB0, 0x0 ;  /* 0x000080000000791a */ /* 0x000fc80000000000 */
[----:B------:R-:W-:Y:S06]  /*1b00*/  BAR.SYNC.DEFER_BLOCKING 0x0 ;  /* 0x0000000000007b1d */ /* 0x000fec0000010000 */
[----:B-1----:R-:W-:Y:S05]  /*1b10*/  EXIT ;  /* 0x000000000000794d */ /* 0x002fea0003800000 */
.L_x_49:
[----:B------:R-:W1:Y:S02]  /*1b20*/  SYNCS.PHASECHK.TRANS64.TRYWAIT P0, [UR33+0x3000], R2 ;  /* 0x00300002ff0075a7 */ /* 0x000e640008000161 */
[----:B-1----:R-:W-:Y:S05]  /*1b30*/  @!P0 BRA `(.L_x_49) ;  /* 0xfffffffc00f88947 */ /* 0x002fea000383ffff */
[----:B------:R-:W-:Y:S05]  /*1b40*/  BRA `(.L_x_51) ;  /* 0xfffffffc00047947 */ /* 0x000fea000383ffff */
.L_x_52:
[----:B------:R-:W-:-:S00]  /*1b50*/  BRA `(.L_x_52) ;  /* 0xfffffffc00fc7947 */ /* 0x000fc0000383ffff */
[----:B------:R-:W-:-:S00]  /*1b60*/  NOP ;  /* 0x0000000000007918 */ /* 0x000fc00000000000 */
        /* <DEDUP_REMOVED lines=9> */
.L_x_53:


//--------------------- .nv.shared.gluon_wgmma    --------------------------
	.section	.nv.shared.gluon_wgmma,"aw",@nobits
	.sectionflags	@""
	.align	16
	.zero		1024


//--------------------- .nv.shared.reserved.0     --------------------------
	.section	.nv.shared.reserved.0,"aw",@nobits
	.weak		__nv_reservedSMEM_offset_0_alias
	.size		__nv_reservedSMEM_offset_0_alias, 0, 0
	.other		__nv_reservedSMEM_offset_0_alias,@"STO_CUDA_RESERVED_SHARED STV_DEFAULT"
__nv_reservedSMEM_offset_0_alias:
	.zero		0


//--------------------- .nv.constant0.gluon_wgmma --------------------------
	.section	.nv.constant0.gluon_wgmma,"a",@progbits
	.sectionflags	@""
	.align	4
.nv.constant0.gluon_wgmma:
	.zero		608


//--------------------- SYMBOLS --------------------------

	.type		.nv.reservedSmem.offset0,@object
	.size		.nv.reservedSmem.offset0,0x4
